	.target	sm_90a

	.elftype	@"ET_EXEC"


//--------------------- .note.nv.tkinfo           --------------------------
	.section	.note.nv.tkinfo,"",@"SHT_NOTE"
	.sectionflags	@"SHF_NOTE_NV_TKINFO"
	.tkinfo
        /*0018*/ 	.word	0x00000002
        /*0030*/ 	.string	""
        /*0030*/ 	.string	"ptxas"
        /*0030*/ 	.string	"Cuda compilation tools, release 13.0, V13.0.88"
        /*0030*/ 	.string	"Build cuda_13.0.r13.0/compiler.36424714_0"
        /*0030*/ 	.string	"-arch sm_90a -m 64 "



//--------------------- .note.nv.cuinfo           --------------------------
	.section	.note.nv.cuinfo,"",@"SHT_NOTE"
	.sectionflags	@"SHF_NOTE_NV_CUINFO"
        /*0018*/ 	.short	0x0002
        /*001a*/ 	.short	0x005a
        /*001c*/ 	.short	0x0082
	.zero		2


//--------------------- .nv.info                  --------------------------
	.section	.nv.info,"",@"SHT_CUDA_INFO"
	.align	4


	//----- nvinfo : EIATTR_REGCOUNT
	.align		4
        /*0000*/ 	.byte	0x04, 0x2f
        /*0002*/ 	.short	(.L_15 - .L_14)
	.align		4
.L_14:
        /*0004*/ 	.word	index@(_ZN7cutlass13device_kernelINS_4gemm6kernel13GemmUniversalIN4cute5tupleIJiiiiEEENS1_10collective13CollectiveMmaINS1_34MainloopSm90TmaGmmaWarpSpecializedILi9ENS5_IJNS4_1CILi1EEESB_SB_EEENS1_35KernelTmaWarpSpecializedCooperativeEEENS5_IJNSA_ILi128EEENSA_ILi64EEENSA_ILi32EEEEEENS_10tfloat32_tENS5_IJlSB_lEEESJ_SK_NS4_8TiledMMAINS4_8MMA_AtomIJNS4_4SM904GMMA29MMA_64x64x8_F32TF32TF32_SS_TNILNSO_7ScaleInE1ELSQ_1EEEEEENS4_6LayoutINS5_IJNSA_ILi2EEESB_SB_EEENS5_IJSB_NSA_ILi0EEESW_EEEEENS5_IJNS4_10UnderscoreESZ_SZ_EEEEENS4_13SM90_TMA_LOADENS4_14ComposedLayoutINS4_7SwizzleILi3ELi4ELi3EEENS4_18smem_ptr_flag_bitsILi32EEENST_INS5_IJNSA_ILi8EEESH_EEENS5_IJSH_SB_EEEEEEEvNS4_8identityES12_S1C_vS1D_EENS_8epilogue10collective6detail29Sm90TmaWarpSpecializedAdapterINS1G_15DefaultEpilogueISJ_SK_SK_NS1F_6thread17LinearCombinationISJ_Li1EffLNS1K_9ScaleType4KindE0ELNS_15FloatRoundStyleE2ESJ_EENS1_15EpilogueDefaultEEEEEvvEEEEvNT_6ParamsE)
        /*0008*/ 	.word	0x000000a8


	//----- nvinfo : EIATTR_FRAME_SIZE
	.align		4
.L_15:
        /*000c*/ 	.byte	0x04, 0x11
        /*000e*/ 	.short	(.L_17 - .L_16)
	.align		4
.L_16:
        /*0010*/ 	.word	index@(_ZN7cutlass13device_kernelINS_4gemm6kernel13GemmUniversalIN4cute5tupleIJiiiiEEENS1_10collective13CollectiveMmaINS1_34MainloopSm90TmaGmmaWarpSpecializedILi9ENS5_IJNS4_1CILi1EEESB_SB_EEENS1_35KernelTmaWarpSpecializedCooperativeEEENS5_IJNSA_ILi128EEENSA_ILi64EEENSA_ILi32EEEEEENS_10tfloat32_tENS5_IJlSB_lEEESJ_SK_NS4_8TiledMMAINS4_8MMA_AtomIJNS4_4SM904GMMA29MMA_64x64x8_F32TF32TF32_SS_TNILNSO_7ScaleInE1ELSQ_1EEEEEENS4_6LayoutINS5_IJNSA_ILi2EEESB_SB_EEENS5_IJSB_NSA_ILi0EEESW_EEEEENS5_IJNS4_10UnderscoreESZ_SZ_EEEEENS4_13SM90_TMA_LOADENS4_14ComposedLayoutINS4_7SwizzleILi3ELi4ELi3EEENS4_18smem_ptr_flag_bitsILi32EEENST_INS5_IJNSA_ILi8EEESH_EEENS5_IJSH_SB_EEEEEEEvNS4_8identityES12_S1C_vS1D_EENS_8epilogue10collective6detail29Sm90TmaWarpSpecializedAdapterINS1G_15DefaultEpilogueISJ_SK_SK_NS1F_6thread17LinearCombinationISJ_Li1EffLNS1K_9ScaleType4KindE0ELNS_15FloatRoundStyleE2ESJ_EENS1_15EpilogueDefaultEEEEEvvEEEEvNT_6ParamsE)
        /*0014*/ 	.word	0x00000000


	//----- nvinfo : EIATTR_MIN_STACK_SIZE
	.align		4
.L_17:
        /*0018*/ 	.byte	0x04, 0x12
        /*001a*/ 	.short	(.L_19 - .L_18)
	.align		4
.L_18:
        /*001c*/ 	.word	index@(_ZN7cutlass13device_kernelINS_4gemm6kernel13GemmUniversalIN4cute5tupleIJiiiiEEENS1_10collective13CollectiveMmaINS1_34MainloopSm90TmaGmmaWarpSpecializedILi9ENS5_IJNS4_1CILi1EEESB_SB_EEENS1_35KernelTmaWarpSpecializedCooperativeEEENS5_IJNSA_ILi128EEENSA_ILi64EEENSA_ILi32EEEEEENS_10tfloat32_tENS5_IJlSB_lEEESJ_SK_NS4_8TiledMMAINS4_8MMA_AtomIJNS4_4SM904GMMA29MMA_64x64x8_F32TF32TF32_SS_TNILNSO_7ScaleInE1ELSQ_1EEEEEENS4_6LayoutINS5_IJNSA_ILi2EEESB_SB_EEENS5_IJSB_NSA_ILi0EEESW_EEEEENS5_IJNS4_10UnderscoreESZ_SZ_EEEEENS4_13SM90_TMA_LOADENS4_14ComposedLayoutINS4_7SwizzleILi3ELi4ELi3EEENS4_18smem_ptr_flag_bitsILi32EEENST_INS5_IJNSA_ILi8EEESH_EEENS5_IJSH_SB_EEEEEEEvNS4_8identityES12_S1C_vS1D_EENS_8epilogue10collective6detail29Sm90TmaWarpSpecializedAdapterINS1G_15DefaultEpilogueISJ_SK_SK_NS1F_6thread17LinearCombinationISJ_Li1EffLNS1K_9ScaleType4KindE0ELNS_15FloatRoundStyleE2ESJ_EENS1_15EpilogueDefaultEEEEEvvEEEEvNT_6ParamsE)
        /*0020*/ 	.word	0x00000000
.L_19:


//--------------------- .nv.compat                --------------------------
	.section	.nv.compat,"",@"SHT_CUDA_COMPAT_INFO"
	.align	4
        /*0000*/ 	.byte	0x02, 0x09, 0x01, 0x00, 0x02, 0x02, 0x04, 0x00, 0x02, 0x05, 0x05, 0x00, 0x03, 0x07, 0x01, 0x01
        /*0010*/ 	.byte	0x02, 0x03, 0x01, 0x00, 0x02, 0x06, 0x01, 0x00, 0x04, 0x0b, 0x08, 0x00, 0x00, 0x00, 0x00, 0x00
        /*0020*/ 	.byte	0x00, 0x00, 0x00, 0x00


//--------------------- .nv.info._ZN7cutlass13device_kernelINS_4gemm6kernel13GemmUniversalIN4cute5tupleIJiiiiEEENS1_10collective13CollectiveMmaINS1_34MainloopSm90TmaGmmaWarpSpecializedILi9ENS5_IJNS4_1CILi1EEESB_SB_EEENS1_35KernelTmaWarpSpecializedCooperativeEEENS5_IJNSA_ILi128EEENSA_ILi64EEENSA_ILi32EEEEEENS_10tfloat32_tENS5_IJlSB_lEEESJ_SK_NS4_8TiledMMAINS4_8MMA_AtomIJNS4_4SM904GMMA29MMA_64x64x8_F32TF32TF32_SS_TNILNSO_7ScaleInE1ELSQ_1EEEEEENS4_6LayoutINS5_IJNSA_ILi2EEESB_SB_EEENS5_IJSB_NSA_ILi0EEESW_EEEEENS5_IJNS4_10UnderscoreESZ_SZ_EEEEENS4_13SM90_TMA_LOADENS4_14ComposedLayoutINS4_7SwizzleILi3ELi4ELi3EEENS4_18smem_ptr_flag_bitsILi32EEENST_INS5_IJNSA_ILi8EEESH_EEENS5_IJSH_SB_EEEEEEEvNS4_8identityES12_S1C_vS1D_EENS_8epilogue10collective6detail29Sm90TmaWarpSpecializedAdapterINS1G_15DefaultEpilogueISJ_SK_SK_NS1F_6thread17LinearCombinationISJ_Li1EffLNS1K_9ScaleType4KindE0ELNS_15FloatRoundStyleE2ESJ_EENS1_15EpilogueDefaultEEEEEvvEEEEvNT_6ParamsE --------------------------
	.section	.nv.info._ZN7cutlass13device_kernelINS_4gemm6kernel13GemmUniversalIN4cute5tupleIJiiiiEEENS1_10collective13CollectiveMmaINS1_34MainloopSm90TmaGmmaWarpSpecializedILi9ENS5_IJNS4_1CILi1EEESB_SB_EEENS1_35KernelTmaWarpSpecializedCooperativeEEENS5_IJNSA_ILi128EEENSA_ILi64EEENSA_ILi32EEEEEENS_10tfloat32_tENS5_IJlSB_lEEESJ_SK_NS4_8TiledMMAINS4_8MMA_AtomIJNS4_4SM904GMMA29MMA_64x64x8_F32TF32TF32_SS_TNILNSO_7ScaleInE1ELSQ_1EEEEEENS4_6LayoutINS5_IJNSA_ILi2EEESB_SB_EEENS5_IJSB_NSA_ILi0EEESW_EEEEENS5_IJNS4_10UnderscoreESZ_SZ_EEEEENS4_13SM90_TMA_LOADENS4_14ComposedLayoutINS4_7SwizzleILi3ELi4ELi3EEENS4_18smem_ptr_flag_bitsILi32EEENST_INS5_IJNSA_ILi8EEESH_EEENS5_IJSH_SB_EEEEEEEvNS4_8identityES12_S1C_vS1D_EENS_8epilogue10collective6detail29Sm90TmaWarpSpecializedAdapterINS1G_15DefaultEpilogueISJ_SK_SK_NS1F_6thread17LinearCombinationISJ_Li1EffLNS1K_9ScaleType4KindE0ELNS_15FloatRoundStyleE2ESJ_EENS1_15EpilogueDefaultEEEEEvvEEEEvNT_6ParamsE,"",@"SHT_CUDA_INFO"
	.sectionflags	@""
	.align	4


	//----- nvinfo : EIATTR_CUDA_API_VERSION
	.align		4
        /*0000*/ 	.byte	0x04, 0x37
        /*0002*/ 	.short	(.L_21 - .L_20)
.L_20:
        /*0004*/ 	.word	0x00000082


	//----- nvinfo : EIATTR_KPARAM_INFO
	.align		4
.L_21:
        /*0008*/ 	.byte	0x04, 0x17
        /*000a*/ 	.short	(.L_23 - .L_22)
.L_22:
        /*000c*/ 	.word	0x00000000
        /*0010*/ 	.short	0x0000
        /*0012*/ 	.short	0x0070
        /*0014*/ 	.byte	0x00, 0xf0, 0x01, 0x10


	//----- nvinfo : EIATTR_SPARSE_MMA_MASK
	.align		4
.L_23:
        /*0018*/ 	.byte	0x03, 0x50
        /*001a*/ 	.short	0x0000


	//----- nvinfo : EIATTR_MAXREG_COUNT
	.align		4
        /*001c*/ 	.byte	0x03, 0x1b
        /*001e*/ 	.short	0x00a8


	//----- nvinfo : EIATTR_NUM_BARRIERS
	.align		4
        /*0020*/ 	.byte	0x02, 0x4c
        /*0022*/ 	.byte	0x01
	.zero		1


	//----- nvinfo : EIATTR_EXTERNS
	.align		4
        /*0024*/ 	.byte	0x04, 0x0f
        /*0026*/ 	.short	(.L_25 - .L_24)


	//   ....[0]....
	.align		4
.L_24:
        /*0028*/ 	.word	index@(__assertfail)


	//----- nvinfo : EIATTR_MERCURY_ISA_VERSION
	.align		4
.L_25:
        /*002c*/ 	.byte	0x03, 0x5f
        /*002e*/ 	.short	0x0101


	//----- nvinfo : EIATTR_INT_WARP_WIDE_INSTR_OFFSETS
	.align		4
        /*0030*/ 	.byte	0x04, 0x31
        /*0032*/ 	.short	(.L_27 - .L_26)


	//   ....[0]....
.L_26:
        /*0034*/ 	.word	0x00000480


	//   ....[1]....
        /*0038*/ 	.word	0x000004b0


	//   ....[2]....
        /*003c*/ 	.word	0x00000590


	//----- nvinfo : EIATTR_COOP_GROUP_MASK_REGIDS
	.align		4
.L_27:
        /*0040*/ 	.byte	0x04, 0x29
        /*0042*/ 	.short	(.L_29 - .L_28)


	//   ....[0]....
.L_28:
        /*0044*/ 	.word	0xffffffff


	//   ....[1]....
        /*0048*/ 	.word	0xffffffff


	//   ....[2]....
        /*004c*/ 	.word	0xffffffff


	//   ....[3]....
        /*0050*/ 	.word	0xffffffff


	//   ....[4]....
        /*0054*/ 	.word	0xffffffff


	//----- nvinfo : EIATTR_COOP_GROUP_INSTR_OFFSETS
	.align		4
.L_29:
        /*0058*/ 	.byte	0x04, 0x28
        /*005a*/ 	.short	(.L_31 - .L_30)


	//   ....[0]....
.L_30:
        /*005c*/ 	.word	0x00000060


	//   ....[1]....
        /*0060*/ 	.word	0x00000070


	//   ....[2]....
        /*0064*/ 	.word	0x00000130


	//   ....[3]....
        /*0068*/ 	.word	0x00000390


	//   ....[4]....
        /*006c*/ 	.word	0x00001040


	//----- nvinfo : EIATTR_REG_RECONFIG
	.align		4
.L_31:
        /*0070*/ 	.byte	0x01, 0x54
	.zero		2


	//----- nvinfo : EIATTR_SYSCALL_OFFSETS
	.align		4
        /*0074*/ 	.byte	0x04, 0x46
        /*0076*/ 	.short	(.L_33 - .L_32)


	//   ....[0]....
.L_32:
        /*0078*/ 	.word	0x00001200


	//----- nvinfo : EIATTR_MBARRIER_INSTR_OFFSETS
	.align		4
.L_33:
        /*007c*/ 	.byte	0x04, 0x39
        /*007e*/ 	.short	(.L_35 - .L_34)


	//   ....[0]....
.L_34:
        /*0080*/ 	.word	0x00000250
        /*0084*/ 	.word	0x000000ff
        /*0088*/ 	.word	0x00000000
        /*008c*/ 	.short	0x0100
        /*008e*/ 	.byte	0x08
	.zero		1


	//   ....[1]....
        /*0090*/ 	.word	0x00000260
        /*0094*/ 	.word	0x000000ff
        /*0098*/ 	.word	0x00000048
        /*009c*/ 	.short	0x0100
        /*009e*/ 	.byte	0x08
	.zero		1


	//   ....[2]....
        /*00a0*/ 	.word	0x00000270
        /*00a4*/ 	.word	0x000000ff
        /*00a8*/ 	.word	0x00000008
        /*00ac*/ 	.short	0x0100
        /*00ae*/ 	.byte	0x08
	.zero		1


	//   ....[3]....
        /*00b0*/ 	.word	0x00000280
        /*00b4*/ 	.word	0x000000ff
        /*00b8*/ 	.word	0x00000050
        /*00bc*/ 	.short	0x0100
        /*00be*/ 	.byte	0x08
	.zero		1


	//   ....[4]....
        /*00c0*/ 	.word	0x00000290
        /*00c4*/ 	.word	0x000000ff
        /*00c8*/ 	.word	0x00000010
        /*00cc*/ 	.short	0x0100
        /*00ce*/ 	.byte	0x08
	.zero		1


	//   ....[5]....
        /*00d0*/ 	.word	0x000002a0
        /*00d4*/ 	.word	0x000000ff
        /*00d8*/ 	.word	0x00000058
        /*00dc*/ 	.short	0x0100
        /*00de*/ 	.byte	0x08
	.zero		1


	//   ....[6]....
        /*00e0*/ 	.word	0x000002b0
        /*00e4*/ 	.word	0x000000ff
        /*00e8*/ 	.word	0x00000018
        /*00ec*/ 	.short	0x0100
        /*00ee*/ 	.byte	0x08
	.zero		1


	//   ....[7]....
        /*00f0*/ 	.word	0x000002c0
        /*00f4*/ 	.word	0x000000ff
        /*00f8*/ 	.word	0x00000060
        /*00fc*/ 	.short	0x0100
        /*00fe*/ 	.byte	0x08
	.zero		1


	//   ....[8]....
        /*0100*/ 	.word	0x000002d0
        /*0104*/ 	.word	0x000000ff
        /*0108*/ 	.word	0x00000020
        /*010c*/ 	.short	0x0100
        /*010e*/ 	.byte	0x08
	.zero		1


	//   ....[9]....
        /*0110*/ 	.word	0x000002e0
        /*0114*/ 	.word	0x000000ff
        /*0118*/ 	.word	0x00000068
        /*011c*/ 	.short	0x0100
        /*011e*/ 	.byte	0x08
	.zero		1


	//   ....[10]....
        /*0120*/ 	.word	0x000002f0
        /*0124*/ 	.word	0x000000ff
        /*0128*/ 	.word	0x00000028
        /*012c*/ 	.short	0x0100
        /*012e*/ 	.byte	0x08
	.zero		1


	//   ....[11]....
        /*0130*/ 	.word	0x00000300
        /*0134*/ 	.word	0x000000ff
        /*0138*/ 	.word	0x00000070
        /*013c*/ 	.short	0x0100
        /*013e*/ 	.byte	0x08
	.zero		1


	//   ....[12]....
        /*0140*/ 	.word	0x00000310
        /*0144*/ 	.word	0x000000ff
        /*0148*/ 	.word	0x00000030
        /*014c*/ 	.short	0x0100
        /*014e*/ 	.byte	0x08
	.zero		1


	//   ....[13]....
        /*0150*/ 	.word	0x00000320
        /*0154*/ 	.word	0x000000ff
        /*0158*/ 	.word	0x00000078
        /*015c*/ 	.short	0x0100
        /*015e*/ 	.byte	0x08
	.zero		1


	//   ....[14]....
        /*0160*/ 	.word	0x00000330
        /*0164*/ 	.word	0x000000ff
        /*0168*/ 	.word	0x00000038
        /*016c*/ 	.short	0x0100
        /*016e*/ 	.byte	0x08
	.zero		1


	//   ....[15]....
        /*0170*/ 	.word	0x00000340
        /*0174*/ 	.word	0x000000ff
        /*0178*/ 	.word	0x00000080
        /*017c*/ 	.short	0x0100
        /*017e*/ 	.byte	0x08
	.zero		1


	//   ....[16]....
        /*0180*/ 	.word	0x00000350
        /*0184*/ 	.word	0x000000ff
        /*0188*/ 	.word	0x00000040
        /*018c*/ 	.short	0x0100
        /*018e*/ 	.byte	0x08
	.zero		1


	//   ....[17]....
        /*0190*/ 	.word	0x00000360
        /*0194*/ 	.word	0x000000ff
        /*0198*/ 	.word	0x00000088
        /*019c*/ 	.short	0x0100
        /*019e*/ 	.byte	0x08
	.zero		1


	//   ....[18]....
        /*01a0*/ 	.word	0x00000600
        /*01a4*/ 	.word	0x000000ff
        /*01a8*/ 	.word	0x000000a0
        /*01ac*/ 	.short	0x0100
        /*01ae*/ 	.byte	0x06
	.zero		1


	//   ....[19]....
        /*01b0*/ 	.word	0x00000660
        /*01b4*/ 	.word	0x000000ff
        /*01b8*/ 	.word	0x000000a8
        /*01bc*/ 	.short	0x0100
        /*01be*/ 	.byte	0x06
	.zero		1


	//   ....[20]....
        /*01c0*/ 	.word	0x00001280
        /*01c4*/ 	.word	0x00000003
        /*01c8*/ 	.word	0x00000000
        /*01cc*/ 	.short	0x010a
        /*01ce*/ 	.byte	0x3f
	.zero		1


	//   ....[21]....
        /*01d0*/ 	.word	0x000012c0
        /*01d4*/ 	.word	0x00000003
        /*01d8*/ 	.word	0x00000000
        /*01dc*/ 	.short	0x010a
        /*01de*/ 	.byte	0x3f
	.zero		1


	//   ....[22]....
        /*01e0*/ 	.word	0x00001660
        /*01e4*/ 	.word	0x000000ff
        /*01e8*/ 	.word	0x00000000
        /*01ec*/ 	.short	0x010a
        /*01ee*/ 	.byte	0x08
	.zero		1


	//   ....[23]....
        /*01f0*/ 	.word	0x000016a0
        /*01f4*/ 	.word	0x000000ff
        /*01f8*/ 	.word	0x00000000
        /*01fc*/ 	.short	0x010a
        /*01fe*/ 	.byte	0x08
	.zero		1


	//   ....[24]....
        /*0200*/ 	.word	0x00001900
        /*0204*/ 	.word	0x000000ff
        /*0208*/ 	.word	0x00000000
        /*020c*/ 	.short	0x0101
        /*020e*/ 	.byte	0x08
	.zero		1


	//   ....[25]....
        /*0210*/ 	.word	0x00001b00
        /*0214*/ 	.word	0x000000ff
        /*0218*/ 	.word	0x00000000
        /*021c*/ 	.short	0x0101
        /*021e*/ 	.byte	0x06
	.zero		1


	//   ....[26]....
        /*0220*/ 	.word	0x00005060
        /*0224*/ 	.word	0x0000000e
        /*0228*/ 	.word	0x00000048
        /*022c*/ 	.short	0x010a
        /*022e*/ 	.byte	0x3f
	.zero		1


	//   ....[27]....
        /*0230*/ 	.word	0x000053e0
        /*0234*/ 	.word	0x00000006
        /*0238*/ 	.word	0x000000a8
        /*023c*/ 	.short	0x0101
        /*023e*/ 	.byte	0x3f
	.zero		1


	//   ....[28]....
        /*0240*/ 	.word	0x00005b10
        /*0244*/ 	.word	0x00000007
        /*0248*/ 	.word	0x00000000
        /*024c*/ 	.short	0x010a
        /*024e*/ 	.byte	0x3f
	.zero		1


	//   ....[29]....
        /*0250*/ 	.word	0x00005b90
        /*0254*/ 	.word	0x00000009
        /*0258*/ 	.word	0x00000000
        /*025c*/ 	.short	0x010a
        /*025e*/ 	.byte	0x3f
	.zero		1


	//   ....[30]....
        /*0260*/ 	.word	0x00005c20
        /*0264*/ 	.word	0x00000006
        /*0268*/ 	.word	0x00000000
        /*026c*/ 	.short	0x010a
        /*026e*/ 	.byte	0x3f
	.zero		1


	//   ....[31]....
        /*0270*/ 	.word	0x00005cb0
        /*0274*/ 	.word	0x00000009
        /*0278*/ 	.word	0x00000000
        /*027c*/ 	.short	0x010a
        /*027e*/ 	.byte	0x3f
	.zero		1


	//   ....[32]....
        /*0280*/ 	.word	0x00005d40
        /*0284*/ 	.word	0x00000006
        /*0288*/ 	.word	0x00000000
        /*028c*/ 	.short	0x010a
        /*028e*/ 	.byte	0x3f
	.zero		1


	//   ....[33]....
        /*0290*/ 	.word	0x00005dd0
        /*0294*/ 	.word	0x00000009
        /*0298*/ 	.word	0x00000000
        /*029c*/ 	.short	0x010a
        /*029e*/ 	.byte	0x3f
	.zero		1


	//   ....[34]....
        /*02a0*/ 	.word	0x00005e60
        /*02a4*/ 	.word	0x00000006
        /*02a8*/ 	.word	0x00000000
        /*02ac*/ 	.short	0x010a
        /*02ae*/ 	.byte	0x3f
	.zero		1


	//   ....[35]....
        /*02b0*/ 	.word	0x00005ef0
        /*02b4*/ 	.word	0x00000009
        /*02b8*/ 	.word	0x00000000
        /*02bc*/ 	.short	0x010a
        /*02be*/ 	.byte	0x3f
	.zero		1


	//   ....[36]....
        /*02c0*/ 	.word	0x00005f80
        /*02c4*/ 	.word	0x00000003
        /*02c8*/ 	.word	0x00000000
        /*02cc*/ 	.short	0x010a
        /*02ce*/ 	.byte	0x3f
	.zero		1


	//   ....[37]....
        /*02d0*/ 	.word	0x00005fe0
        /*02d4*/ 	.word	0x00000003
        /*02d8*/ 	.word	0x00000000
        /*02dc*/ 	.short	0x010a
        /*02de*/ 	.byte	0x3f
	.zero		1


	//   ....[38]....
        /*02e0*/ 	.word	0x00006040
        /*02e4*/ 	.word	0x00000004
        /*02e8*/ 	.word	0x00000000
        /*02ec*/ 	.short	0x010a
        /*02ee*/ 	.byte	0x3f
	.zero		1


	//   ....[39]....
        /*02f0*/ 	.word	0x00006110
        /*02f4*/ 	.word	0x0000000e
        /*02f8*/ 	.word	0x00000048
        /*02fc*/ 	.short	0x010a
        /*02fe*/ 	.byte	0x3f
	.zero		1


	//   ....[40]....
        /*0300*/ 	.word	0x000061e0
        /*0304*/ 	.word	0x00000007
        /*0308*/ 	.word	0x00000000
        /*030c*/ 	.short	0x010a
        /*030e*/ 	.byte	0x3f
	.zero		1


	//   ....[41]....
        /*0310*/ 	.word	0x00006230
        /*0314*/ 	.word	0x00000009
        /*0318*/ 	.word	0x00000000
        /*031c*/ 	.short	0x010a
        /*031e*/ 	.byte	0x3f
	.zero		1


	//   ....[42]....
        /*0320*/ 	.word	0x00006280
        /*0324*/ 	.word	0x00000006
        /*0328*/ 	.word	0x00000000
        /*032c*/ 	.short	0x010a
        /*032e*/ 	.byte	0x3f
	.zero		1


	//   ....[43]....
        /*0330*/ 	.word	0x000062d0
        /*0334*/ 	.word	0x00000009
        /*0338*/ 	.word	0x00000000
        /*033c*/ 	.short	0x010a
        /*033e*/ 	.byte	0x3f
	.zero		1


	//   ....[44]....
        /*0340*/ 	.word	0x00006320
        /*0344*/ 	.word	0x00000006
        /*0348*/ 	.word	0x00000000
        /*034c*/ 	.short	0x010a
        /*034e*/ 	.byte	0x3f
	.zero		1


	//   ....[45]....
        /*0350*/ 	.word	0x00006370
        /*0354*/ 	.word	0x00000009
        /*0358*/ 	.word	0x00000000
        /*035c*/ 	.short	0x010a
        /*035e*/ 	.byte	0x3f
	.zero		1


	//   ....[46]....
        /*0360*/ 	.word	0x000063c0
        /*0364*/ 	.word	0x00000006
        /*0368*/ 	.word	0x00000000
        /*036c*/ 	.short	0x010a
        /*036e*/ 	.byte	0x3f
	.zero		1


	//   ....[47]....
        /*0370*/ 	.word	0x00006410
        /*0374*/ 	.word	0x00000009
        /*0378*/ 	.word	0x00000000
        /*037c*/ 	.short	0x010a
        /*037e*/ 	.byte	0x3f
	.zero		1


	//----- nvinfo : EIATTR_NUM_MBARRIERS
	.align		4
.L_35:
        /*0380*/ 	.byte	0x03, 0x38
        /*0382*/ 	.short	0x0014


	//----- nvinfo : EIATTR_EXIT_INSTR_OFFSETS
	.align		4
        /*0384*/ 	.byte	0x04, 0x1c
        /*0386*/ 	.short	(.L_37 - .L_36)


	//   ....[0]....
.L_36:
        /*0388*/ 	.word	0x000006b0


	//   ....[1]....
        /*038c*/ 	.word	0x00000f70


	//   ....[2]....
        /*0390*/ 	.word	0x000046d0


	//   ....[3]....
        /*0394*/ 	.word	0x00004d00


	//   ....[4]....
        /*0398*/ 	.word	0x00005fd0


	//----- nvinfo : EIATTR_MAX_THREADS
	.align		4
.L_37:
        /*039c*/ 	.byte	0x04, 0x05
        /*039e*/ 	.short	(.L_39 - .L_38)
.L_38:
        /*03a0*/ 	.word	0x00000180
        /*03a4*/ 	.word	0x00000001
        /*03a8*/ 	.word	0x00000001


	//----- nvinfo : EIATTR_CRS_STACK_SIZE
	.align		4
.L_39:
        /*03ac*/ 	.byte	0x04, 0x1e
        /*03ae*/ 	.short	(.L_41 - .L_40)
.L_40:
        /*03b0*/ 	.word	0x00000000


	//----- nvinfo : EIATTR_CBANK_PARAM_SIZE
	.align		4
.L_41:
        /*03b4*/ 	.byte	0x03, 0x19
        /*03b6*/ 	.short	0x0470


	//----- nvinfo : EIATTR_PARAM_CBANK
	.align		4
        /*03b8*/ 	.byte	0x04, 0x0a
        /*03ba*/ 	.short	(.L_43 - .L_42)
	.align		4
.L_42:
        /*03bc*/ 	.word	index@(.nv.constant0._ZN7cutlass13device_kernelINS_4gemm6kernel13GemmUniversalIN4cute5tupleIJiiiiEEENS1_10collective13CollectiveMmaINS1_34MainloopSm90TmaGmmaWarpSpecializedILi9ENS5_IJNS4_1CILi1EEESB_SB_EEENS1_35KernelTmaWarpSpecializedCooperativeEEENS5_IJNSA_ILi128EEENSA_ILi64EEENSA_ILi32EEEEEENS_10tfloat32_tENS5_IJlSB_lEEESJ_SK_NS4_8TiledMMAINS4_8MMA_AtomIJNS4_4SM904GMMA29MMA_64x64x8_F32TF32TF32_SS_TNILNSO_7ScaleInE1ELSQ_1EEEEEENS4_6LayoutINS5_IJNSA_ILi2EEESB_SB_EEENS5_IJSB_NSA_ILi0EEESW_EEEEENS5_IJNS4_10UnderscoreESZ_SZ_EEEEENS4_13SM90_TMA_LOADENS4_14ComposedLayoutINS4_7SwizzleILi3ELi4ELi3EEENS4_18smem_ptr_flag_bitsILi32EEENST_INS5_IJNSA_ILi8EEESH_EEENS5_IJSH_SB_EEEEEEEvNS4_8identityES12_S1C_vS1D_EENS_8epilogue10collective6detail29Sm90TmaWarpSpecializedAdapterINS1G_15DefaultEpilogueISJ_SK_SK_NS1F_6thread17LinearCombinationISJ_Li1EffLNS1K_9ScaleType4KindE0ELNS_15FloatRoundStyleE2ESJ_EENS1_15EpilogueDefaultEEEEEvvEEEEvNT_6ParamsE)
        /*03c0*/ 	.short	0x0210
        /*03c2*/ 	.short	0x0470


	//----- nvinfo : EIATTR_SW_WAR
	.align		4
.L_43:
        /*03c4*/ 	.byte	0x04, 0x36
        /*03c6*/ 	.short	(.L_45 - .L_44)
.L_44:
        /*03c8*/ 	.word	0x00000008
.L_45:


//--------------------- .nv.callgraph             --------------------------
	.section	.nv.callgraph,"",@"SHT_CUDA_CALLGRAPH"
	.align	4
	.sectionentsize	8
	.align		4
        /*0000*/ 	.word	0x00000000
	.align		4
        /*0004*/ 	.word	0xffffffff
	.align		4
        /*0008*/ 	.word	index@(_ZN7cutlass13device_kernelINS_4gemm6kernel13GemmUniversalIN4cute5tupleIJiiiiEEENS1_10collective13CollectiveMmaINS1_34MainloopSm90TmaGmmaWarpSpecializedILi9ENS5_IJNS4_1CILi1EEESB_SB_EEENS1_35KernelTmaWarpSpecializedCooperativeEEENS5_IJNSA_ILi128EEENSA_ILi64EEENSA_ILi32EEEEEENS_10tfloat32_tENS5_IJlSB_lEEESJ_SK_NS4_8TiledMMAINS4_8MMA_AtomIJNS4_4SM904GMMA29MMA_64x64x8_F32TF32TF32_SS_TNILNSO_7ScaleInE1ELSQ_1EEEEEENS4_6LayoutINS5_IJNSA_ILi2EEESB_SB_EEENS5_IJSB_NSA_ILi0EEESW_EEEEENS5_IJNS4_10UnderscoreESZ_SZ_EEEEENS4_13SM90_TMA_LOADENS4_14ComposedLayoutINS4_7SwizzleILi3ELi4ELi3EEENS4_18smem_ptr_flag_bitsILi32EEENST_INS5_IJNSA_ILi8EEESH_EEENS5_IJSH_SB_EEEEEEEvNS4_8identityES12_S1C_vS1D_EENS_8epilogue10collective6detail29Sm90TmaWarpSpecializedAdapterINS1G_15DefaultEpilogueISJ_SK_SK_NS1F_6thread17LinearCombinationISJ_Li1EffLNS1K_9ScaleType4KindE0ELNS_15FloatRoundStyleE2ESJ_EENS1_15EpilogueDefaultEEEEEvvEEEEvNT_6ParamsE)
	.align		4
        /*000c*/ 	.word	index@(__assertfail)
	.align		4
        /*0010*/ 	.word	0x00000000
	.align		4
        /*0014*/ 	.word	0xfffffffe
	.align		4
        /*0018*/ 	.word	0x00000000
	.align		4
        /*001c*/ 	.word	0xfffffffd
	.align		4
        /*0020*/ 	.word	0x00000000
	.align		4
        /*0024*/ 	.word	0xfffffffc


//--------------------- .nv.constant4             --------------------------
	.section	.nv.constant4,"a",@progbits
	.align	8
	.align		8
.nv.constant4:
        /*0000*/ 	.dword	__assertfail
	.align		8
        /*0008*/ 	.dword	__unnamed_1
	.align		8
        /*0010*/ 	.dword	_ZN40_INTERNAL_173909da_4_k_cu_573188cc_303774cuda3std3__45__cpo5beginE
	.align		8
        /*0018*/ 	.dword	_ZN40_INTERNAL_173909da_4_k_cu_573188cc_303774cuda3std3__45__cpo3endE
	.align		8
        /*0020*/ 	.dword	_ZN40_INTERNAL_173909da_4_k_cu_573188cc_303774cuda3std3__45__cpo6cbeginE
	.align		8
        /*0028*/ 	.dword	_ZN40_INTERNAL_173909da_4_k_cu_573188cc_303774cuda3std3__45__cpo4cendE
	.align		8
        /*0030*/ 	.dword	_ZN40_INTERNAL_173909da_4_k_cu_573188cc_303774cuda3std3__442_GLOBAL__N__173909da_4_k_cu_573188cc_303776ignoreE
	.align		8
        /*0038*/ 	.dword	_ZN40_INTERNAL_173909da_4_k_cu_573188cc_303774cuda3std3__419piecewise_constructE
	.align		8
        /*0040*/ 	.dword	_ZN40_INTERNAL_173909da_4_k_cu_573188cc_303774cuda3std3__48in_placeE
	.align		8
        /*0048*/ 	.dword	_ZN40_INTERNAL_173909da_4_k_cu_573188cc_303774cuda3std6ranges3__45__cpo4swapE
	.align		8
        /*0050*/ 	.dword	_ZN40_INTERNAL_173909da_4_k_cu_573188cc_303774cuda3std6ranges3__45__cpo9iter_moveE
	.align		8
        /*0058*/ 	.dword	_ZN40_INTERNAL_173909da_4_k_cu_573188cc_303774cute7productE
	.align		8
        /*0060*/ 	.dword	_ZN40_INTERNAL_173909da_4_k_cu_573188cc_303774cute1_E
	.align		8
        /*0068*/ 	.dword	$str$22
	.align		8
        /*0070*/ 	.dword	$str$23


//--------------------- .text._ZN7cutlass13device_kernelINS_4gemm6kernel13GemmUniversalIN4cute5tupleIJiiiiEEENS1_10collective13CollectiveMmaINS1_34MainloopSm90TmaGmmaWarpSpecializedILi9ENS5_IJNS4_1CILi1EEESB_SB_EEENS1_35KernelTmaWarpSpecializedCooperativeEEENS5_IJNSA_ILi128EEENSA_ILi64EEENSA_ILi32EEEEEENS_10tfloat32_tENS5_IJlSB_lEEESJ_SK_NS4_8TiledMMAINS4_8MMA_AtomIJNS4_4SM904GMMA29MMA_64x64x8_F32TF32TF32_SS_TNILNSO_7ScaleInE1ELSQ_1EEEEEENS4_6LayoutINS5_IJNSA_ILi2EEESB_SB_EEENS5_IJSB_NSA_ILi0EEESW_EEEEENS5_IJNS4_10UnderscoreESZ_SZ_EEEEENS4_13SM90_TMA_LOADENS4_14ComposedLayoutINS4_7SwizzleILi3ELi4ELi3EEENS4_18smem_ptr_flag_bitsILi32EEENST_INS5_IJNSA_ILi8EEESH_EEENS5_IJSH_SB_EEEEEEEvNS4_8identityES12_S1C_vS1D_EENS_8epilogue10collective6detail29Sm90TmaWarpSpecializedAdapterINS1G_15DefaultEpilogueISJ_SK_SK_NS1F_6thread17LinearCombinationISJ_Li1EffLNS1K_9ScaleType4KindE0ELNS_15FloatRoundStyleE2ESJ_EENS1_15EpilogueDefaultEEEEEvvEEEEvNT_6ParamsE --------------------------
	.section	.text._ZN7cutlass13device_kernelINS_4gemm6kernel13GemmUniversalIN4cute5tupleIJiiiiEEENS1_10collective13CollectiveMmaINS1_34MainloopSm90TmaGmmaWarpSpecializedILi9ENS5_IJNS4_1CILi1EEESB_SB_EEENS1_35KernelTmaWarpSpecializedCooperativeEEENS5_IJNSA_ILi128EEENSA_ILi64EEENSA_ILi32EEEEEENS_10tfloat32_tENS5_IJlSB_lEEESJ_SK_NS4_8TiledMMAINS4_8MMA_AtomIJNS4_4SM904GMMA29MMA_64x64x8_F32TF32TF32_SS_TNILNSO_7ScaleInE1ELSQ_1EEEEEENS4_6LayoutINS5_IJNSA_ILi2EEESB_SB_EEENS5_IJSB_NSA_ILi0EEESW_EEEEENS5_IJNS4_10UnderscoreESZ_SZ_EEEEENS4_13SM90_TMA_LOADENS4_14ComposedLayoutINS4_7SwizzleILi3ELi4ELi3EEENS4_18smem_ptr_flag_bitsILi32EEENST_INS5_IJNSA_ILi8EEESH_EEENS5_IJSH_SB_EEEEEEEvNS4_8identityES12_S1C_vS1D_EENS_8epilogue10collective6detail29Sm90TmaWarpSpecializedAdapterINS1G_15DefaultEpilogueISJ_SK_SK_NS1F_6thread17LinearCombinationISJ_Li1EffLNS1K_9ScaleType4KindE0ELNS_15FloatRoundStyleE2ESJ_EENS1_15EpilogueDefaultEEEEEvvEEEEvNT_6ParamsE,"ax",@progbits
	.align	128
.text._ZN7cutlass13device_kernelINS_4gemm6kernel13GemmUniversalIN4cute5tupleIJiiiiEEENS1_10collective13CollectiveMmaINS1_34MainloopSm90TmaGmmaWarpSpecializedILi9ENS5_IJNS4_1CILi1EEESB_SB_EEENS1_35KernelTmaWarpSpecializedCooperativeEEENS5_IJNSA_ILi128EEENSA_ILi64EEENSA_ILi32EEEEEENS_10tfloat32_tENS5_IJlSB_lEEESJ_SK_NS4_8TiledMMAINS4_8MMA_AtomIJNS4_4SM904GMMA29MMA_64x64x8_F32TF32TF32_SS_TNILNSO_7ScaleInE1ELSQ_1EEEEEENS4_6LayoutINS5_IJNSA_ILi2EEESB_SB_EEENS5_IJSB_NSA_ILi0EEESW_EEEEENS5_IJNS4_10UnderscoreESZ_SZ_EEEEENS4_13SM90_TMA_LOADENS4_14ComposedLayoutINS4_7SwizzleILi3ELi4ELi3EEENS4_18smem_ptr_flag_bitsILi32EEENST_INS5_IJNSA_ILi8EEESH_EEENS5_IJSH_SB_EEEEEEEvNS4_8identityES12_S1C_vS1D_EENS_8epilogue10collective6detail29Sm90TmaWarpSpecializedAdapterINS1G_15DefaultEpilogueISJ_SK_SK_NS1F_6thread17LinearCombinationISJ_Li1EffLNS1K_9ScaleType4KindE0ELNS_15FloatRoundStyleE2ESJ_EENS1_15EpilogueDefaultEEEEEvvEEEEvNT_6ParamsE:
        .type           _ZN7cutlass13device_kernelINS_4gemm6kernel13GemmUniversalIN4cute5tupleIJiiiiEEENS1_10collective13CollectiveMmaINS1_34MainloopSm90TmaGmmaWarpSpecializedILi9ENS5_IJNS4_1CILi1EEESB_SB_EEENS1_35KernelTmaWarpSpecializedCooperativeEEENS5_IJNSA_ILi128EEENSA_ILi64EEENSA_ILi32EEEEEENS_10tfloat32_tENS5_IJlSB_lEEESJ_SK_NS4_8TiledMMAINS4_8MMA_AtomIJNS4_4SM904GMMA29MMA_64x64x8_F32TF32TF32_SS_TNILNSO_7ScaleInE1ELSQ_1EEEEEENS4_6LayoutINS5_IJNSA_ILi2EEESB_SB_EEENS5_IJSB_NSA_ILi0EEESW_EEEEENS5_IJNS4_10UnderscoreESZ_SZ_EEEEENS4_13SM90_TMA_LOADENS4_14ComposedLayoutINS4_7SwizzleILi3ELi4ELi3EEENS4_18smem_ptr_flag_bitsILi32EEENST_INS5_IJNSA_ILi8EEESH_EEENS5_IJSH_SB_EEEEEEEvNS4_8identityES12_S1C_vS1D_EENS_8epilogue10collective6detail29Sm90TmaWarpSpecializedAdapterINS1G_15DefaultEpilogueISJ_SK_SK_NS1F_6thread17LinearCombinationISJ_Li1EffLNS1K_9ScaleType4KindE0ELNS_15FloatRoundStyleE2ESJ_EENS1_15EpilogueDefaultEEEEEvvEEEEvNT_6ParamsE,@function
        .size           _ZN7cutlass13device_kernelINS_4gemm6kernel13GemmUniversalIN4cute5tupleIJiiiiEEENS1_10collective13CollectiveMmaINS1_34MainloopSm90TmaGmmaWarpSpecializedILi9ENS5_IJNS4_1CILi1EEESB_SB_EEENS1_35KernelTmaWarpSpecializedCooperativeEEENS5_IJNSA_ILi128EEENSA_ILi64EEENSA_ILi32EEEEEENS_10tfloat32_tENS5_IJlSB_lEEESJ_SK_NS4_8TiledMMAINS4_8MMA_AtomIJNS4_4SM904GMMA29MMA_64x64x8_F32TF32TF32_SS_TNILNSO_7ScaleInE1ELSQ_1EEEEEENS4_6LayoutINS5_IJNSA_ILi2EEESB_SB_EEENS5_IJSB_NSA_ILi0EEESW_EEEEENS5_IJNS4_10UnderscoreESZ_SZ_EEEEENS4_13SM90_TMA_LOADENS4_14ComposedLayoutINS4_7SwizzleILi3ELi4ELi3EEENS4_18smem_ptr_flag_bitsILi32EEENST_INS5_IJNSA_ILi8EEESH_EEENS5_IJSH_SB_EEEEEEEvNS4_8identityES12_S1C_vS1D_EENS_8epilogue10collective6detail29Sm90TmaWarpSpecializedAdapterINS1G_15DefaultEpilogueISJ_SK_SK_NS1F_6thread17LinearCombinationISJ_Li1EffLNS1K_9ScaleType4KindE0ELNS_15FloatRoundStyleE2ESJ_EENS1_15EpilogueDefaultEEEEEvvEEEEvNT_6ParamsE,(.L_x_141 - _ZN7cutlass13device_kernelINS_4gemm6kernel13GemmUniversalIN4cute5tupleIJiiiiEEENS1_10collective13CollectiveMmaINS1_34MainloopSm90TmaGmmaWarpSpecializedILi9ENS5_IJNS4_1CILi1EEESB_SB_EEENS1_35KernelTmaWarpSpecializedCooperativeEEENS5_IJNSA_ILi128EEENSA_ILi64EEENSA_ILi32EEEEEENS_10tfloat32_tENS5_IJlSB_lEEESJ_SK_NS4_8TiledMMAINS4_8MMA_AtomIJNS4_4SM904GMMA29MMA_64x64x8_F32TF32TF32_SS_TNILNSO_7ScaleInE1ELSQ_1EEEEEENS4_6LayoutINS5_IJNSA_ILi2EEESB_SB_EEENS5_IJSB_NSA_ILi0EEESW_EEEEENS5_IJNS4_10UnderscoreESZ_SZ_EEEEENS4_13SM90_TMA_LOADENS4_14ComposedLayoutINS4_7SwizzleILi3ELi4ELi3EEENS4_18smem_ptr_flag_bitsILi32EEENST_INS5_IJNSA_ILi8EEESH_EEENS5_IJSH_SB_EEEEEEEvNS4_8identityES12_S1C_vS1D_EENS_8epilogue10collective6detail29Sm90TmaWarpSpecializedAdapterINS1G_15DefaultEpilogueISJ_SK_SK_NS1F_6thread17LinearCombinationISJ_Li1EffLNS1K_9ScaleType4KindE0ELNS_15FloatRoundStyleE2ESJ_EENS1_15EpilogueDefaultEEEEEvvEEEEvNT_6ParamsE)
        .other          _ZN7cutlass13device_kernelINS_4gemm6kernel13GemmUniversalIN4cute5tupleIJiiiiEEENS1_10collective13CollectiveMmaINS1_34MainloopSm90TmaGmmaWarpSpecializedILi9ENS5_IJNS4_1CILi1EEESB_SB_EEENS1_35KernelTmaWarpSpecializedCooperativeEEENS5_IJNSA_ILi128EEENSA_ILi64EEENSA_ILi32EEEEEENS_10tfloat32_tENS5_IJlSB_lEEESJ_SK_NS4_8TiledMMAINS4_8MMA_AtomIJNS4_4SM904GMMA29MMA_64x64x8_F32TF32TF32_SS_TNILNSO_7ScaleInE1ELSQ_1EEEEEENS4_6LayoutINS5_IJNSA_ILi2EEESB_SB_EEENS5_IJSB_NSA_ILi0EEESW_EEEEENS5_IJNS4_10UnderscoreESZ_SZ_EEEEENS4_13SM90_TMA_LOADENS4_14ComposedLayoutINS4_7SwizzleILi3ELi4ELi3EEENS4_18smem_ptr_flag_bitsILi32EEENST_INS5_IJNSA_ILi8EEESH_EEENS5_IJSH_SB_EEEEEEEvNS4_8identityES12_S1C_vS1D_EENS_8epilogue10collective6detail29Sm90TmaWarpSpecializedAdapterINS1G_15DefaultEpilogueISJ_SK_SK_NS1F_6thread17LinearCombinationISJ_Li1EffLNS1K_9ScaleType4KindE0ELNS_15FloatRoundStyleE2ESJ_EENS1_15EpilogueDefaultEEEEEvvEEEEvNT_6ParamsE,@"STO_CUDA_ENTRY STV_DEFAULT"
_ZN7cutlass13device_kernelINS_4gemm6kernel13GemmUniversalIN4cute5tupleIJiiiiEEENS1_10collective13CollectiveMmaINS1_34MainloopSm90TmaGmmaWarpSpecializedILi9ENS5_IJNS4_1CILi1EEESB_SB_EEENS1_35KernelTmaWarpSpecializedCooperativeEEENS5_IJNSA_ILi128EEENSA_ILi64EEENSA_ILi32EEEEEENS_10tfloat32_tENS5_IJlSB_lEEESJ_SK_NS4_8TiledMMAINS4_8MMA_AtomIJNS4_4SM904GMMA29MMA_64x64x8_F32TF32TF32_SS_TNILNSO_7ScaleInE1ELSQ_1EEEEEENS4_6LayoutINS5_IJNSA_ILi2EEESB_SB_EEENS5_IJSB_NSA_ILi0EEESW_EEEEENS5_IJNS4_10UnderscoreESZ_SZ_EEEEENS4_13SM90_TMA_LOADENS4_14ComposedLayoutINS4_7SwizzleILi3ELi4ELi3EEENS4_18smem_ptr_flag_bitsILi32EEENST_INS5_IJNSA_ILi8EEESH_EEENS5_IJSH_SB_EEEEEEEvNS4_8identityES12_S1C_vS1D_EENS_8epilogue10collective6detail29Sm90TmaWarpSpecializedAdapterINS1G_15DefaultEpilogueISJ_SK_SK_NS1F_6thread17LinearCombinationISJ_Li1EffLNS1K_9ScaleType4KindE0ELNS_15FloatRoundStyleE2ESJ_EENS1_15EpilogueDefaultEEEEEvvEEEEvNT_6ParamsE:
[----:B------:R-:W0:Y:S01]  /*0000*/  LDC R1, c[0x0][0x28] ;  /* 0x00000a00ff017b82 */ /* 0x000e220000000800 */
[----:B------:R-:W1:Y:S01]  /*0010*/  S2R R18, SR_TID.X ;  /* 0x0000000000127919 */ /* 0x000e620000002100 */
[----:B------:R-:W-:Y:S01]  /*0020*/  ELECT P0, URZ, PT ;  /* 0x00000000003f782f */ /* 0x000fe20003800000 */
[----:B------:R-:W-:Y:S01]  /*0030*/  BSSY B0, `(.L_x_0) ;  /* 0x000000f000007945 */ /* 0x000fe20003800000 */
[--C-:B-1----:R-:W-:Y:S02]  /*0040*/  SHF.R.U32.HI R0, RZ, 0x5, R18.reuse ;  /* 0x00000005ff007819 */ /* 0x102fe40000011612 */
[----:B------:R-:W-:-:S03]  /*0050*/  SHF.R.U32.HI R22, RZ, 0x7, R18 ;  /* 0x00000007ff167819 */ /* 0x000fc60000011612 */
[----:B------:R-:W1:Y:S04]  /*0060*/  SHFL.IDX PT, R5, R0, RZ, 0x1f ;  /* 0x00001fff00057589 */ /* 0x000e6800000e0000 */
[----:B------:R2:W3:Y:S01]  /*0070*/  SHFL.IDX PT, R8, R22, RZ, 0x1f ;  /* 0x00001fff16087589 */ /* 0x0004e200000e0000 */
[----:B-1----:R-:W-:-:S13]  /*0080*/  ISETP.NE.OR P0, PT, R5, RZ, !P0 ;  /* 0x000000ff0500720c */ /* 0x002fda0004705670 */
[----:B0-23--:R-:W-:Y:S05]  /*0090*/  @P0 BRA `(.L_x_1) ;  /* 0x0000000000200947 */ /* 0x00dfea0003800000 */
[----:B------:R-:W-:Y:S02]  /*00a0*/  ULDC.64 UR4, c[0x0][0x198] ;  /* 0x0000660000047ab9 */ /* 0x000fe40000000a00 */
[----:B------:R-:W-:Y:S02]  /*00b0*/  UIADD3 UR6, UP0, UR4, 0xf0, URZ ;  /* 0x000000f004067890 */ /* 0x000fe4000ff1e03f */
[----:B------:R-:W-:Y:S02]  /*00c0*/  UIADD3 UR4, UP1, UR4, 0x1f0, URZ ;  /* 0x000001f004047890 */ /* 0x000fe4000ff3e03f */
[----:B------:R-:W-:Y:S02]  /*00d0*/  UIADD3.X UR7, URZ, UR5, URZ, UP0, !UPT ;  /* 0x000000053f077290 */ /* 0x000fe400087fe43f */
[----:B------:R-:W-:-:S07]  /*00e0*/  UIADD3.X UR5, URZ, UR5, URZ, UP1, !UPT ;  /* 0x000000053f057290 */ /* 0x000fce0008ffe43f */
[----:B------:R0:W-:Y:S02]  /*00f0*/  UTMACCTL.PF [UR6] ;  /* 0x00000000060079b9 */ /* 0x0001e40008040000 */
[----:B------:R0:W-:Y:S02]  /*0100*/  UTMACCTL.PF [UR4] ;  /* 0x00000000040079b9 */ /* 0x0001e40008040000 */
[----:B0-----:R-:W-:Y:S01]  /*0110*/  NOP ;  /* 0x0000000000007918 */ /* 0x001fe20000000000 */
.L_x_1:
[----:B------:R-:W-:Y:S05]  /*0120*/  BSYNC B0 ;  /* 0x0000000000007941 */ /* 0x000fea0003800000 */
.L_x_0:
[----:B------:R-:W0:Y:S02]  /*0130*/  SHFL.IDX PT, R2, R0, RZ, 0x1f ;  /* 0x00001fff00027589 */ /* 0x000e2400000e0000 */
[----:B0-----:R-:W-:-:S13]  /*0140*/  ISETP.NE.AND P0, PT, R2, RZ, PT ;  /* 0x000000ff0200720c */ /* 0x001fda0003f05270 */
[----:B------:R-:W-:Y:S05]  /*0150*/  @P0 BRA `(.L_x_2) ;  /* 0x00000000008c0947 */ /* 0x000fea0003800000 */
[----:B------:R-:W-:Y:S01]  /*0160*/  ELECT P0, URZ, PT ;  /* 0x00000000003f782f */ /* 0x000fe20003800000 */
[----:B------:R-:W-:-:S12]  /*0170*/  BSSY B0, `(.L_x_2) ;  /* 0x0000021000007945 */ /* 0x000fd80003800000 */
[----:B------:R-:W-:Y:S05]  /*0180*/  @!P0 BRA `(.L_x_3) ;  /* 0x00000000007c8947 */ /* 0x000fea0003800000 */
[----:B------:R-:W0:Y:S01]  /*0190*/  S2UR UR8, SR_CgaCtaId ;  /* 0x00000000000879c3 */ /* 0x000e220000008800 */
[----:B------:R-:W-:Y:S01]  /*01a0*/  UMOV UR4, 0x400 ;  /* 0x0000040000047882 */ /* 0x000fe20000000000 */
[----:B------:R-:W-:Y:S01]  /*01b0*/  UMOV UR5, 0x1 ;  /* 0x0000000100057882 */ /* 0x000fe20000000000 */
[----:B------:R-:W-:Y:S02]  /*01c0*/  UMOV UR6, 0x100 ;  /* 0x0000010000067882 */ /* 0x000fe40000000000 */
[----:B------:R-:W-:-:S04]  /*01d0*/  UIADD3 UR6, -UR6, 0x100000, URZ ;  /* 0x0010000006067890 */ /* 0x000fc8000fffe13f */
[----:B------:R-:W-:Y:S02]  /*01e0*/  USHF.L.U32 UR7, UR6, 0xb, URZ ;  /* 0x0000000b06077899 */ /* 0x000fe4000800063f */
[----:B------:R-:W-:Y:S02]  /*01f0*/  USHF.L.U32 UR6, UR6, 0x1, URZ ;  /* 0x0000000106067899 */ /* 0x000fe4000800063f */
[----:B0-----:R-:W-:Y:S02]  /*0200*/  ULEA UR8, UR8, UR4, 0x18 ;  /* 0x0000000408087291 */ /* 0x001fe4000f8ec03f */
[----:B------:R-:W-:-:S04]  /*0210*/  UIADD3 UR4, -UR5, 0x100000, URZ ;  /* 0x0010000005047890 */ /* 0x000fc8000fffe13f */
[----:B------:R-:W-:Y:S02]  /*0220*/  USHF.L.U32 UR5, UR4, 0xb, URZ ;  /* 0x0000000b04057899 */ /* 0x000fe4000800063f */
[----:B------:R-:W-:Y:S01]  /*0230*/  USHF.L.U32 UR4, UR4, 0x1, URZ ;  /* 0x0000000104047899 */ /* 0x000fe2000800063f */
[----:B------:R-:W0:Y:S11]  /*0240*/  FENCE.VIEW.ASYNC.S ;  /* 0x00000000000073c6 */ /* 0x000e360000000000 */
[----:B0-----:R0:W1:Y:S01]  /*0250*/  SYNCS.EXCH.64 URZ, [UR8], UR4 ;  /* 0x00000004083f75b2 */ /* 0x0010620008000100 */
[----:B------:R0:W2:Y:S01]  /*0260*/  SYNCS.EXCH.64 URZ, [UR8+0x48], UR6 ;  /* 0x00004806083f75b2 */ /* 0x0000a20008000100 */
[----:B------:R0:W3:Y:S01]  /*0270*/  SYNCS.EXCH.64 URZ, [UR8+0x8], UR4 ;  /* 0x00000804083f75b2 */ /* 0x0000e20008000100 */
[----:B------:R0:W4:Y:S01]  /*0280*/  SYNCS.EXCH.64 URZ, [UR8+0x50], UR6 ;  /* 0x00005006083f75b2 */ /* 0x0001220008000100 */
[----:B------:R0:W0:Y:S01]  /*0290*/  SYNCS.EXCH.64 URZ, [UR8+0x10], UR4 ;  /* 0x00001004083f75b2 */ /* 0x0000220008000100 */
        /* <DEDUP_REMOVED lines=13> */
[----:B------:R-:W-:Y:S01]  /*0370*/  NOP ;  /* 0x0000000000007918 */ /* 0x000fe20000000000 */
.L_x_3:
[----:B0-----:R-:W-:Y:S05]  /*0380*/  BSYNC B0 ;  /* 0x0000000000007941 */ /* 0x001fea0003800000 */
.L_x_2:
[----:B------:R-:W0:Y:S01]  /*0390*/  SHFL.IDX PT, R0, R0, RZ, 0x1f ;  /* 0x00001fff00007589 */ /* 0x000e2200000e0000 */
[----:B------:R-:W-:Y:S01]  /*03a0*/  ELECT P0, URZ, PT ;  /* 0x00000000003f782f */ /* 0x000fe20003800000 */
[----:B------:R-:W5:Y:S01]  /*03b0*/  LDC R2, c[0x0][0x65c] ;  /* 0x00019700ff027b82 */ /* 0x000f620000000800 */
[----:B------:R-:W-:Y:S01]  /*03c0*/  SHF.R.S32.HI R6, RZ, 0x1f, R5 ;  /* 0x0000001fff067819 */ /* 0x000fe20000011405 */
[----:B------:R-:W1:Y:S01]  /*03d0*/  S2R R3, SR_CTAID.Y ;  /* 0x0000000000037919 */ /* 0x000e620000002600 */
[----:B------:R-:W-:Y:S01]  /*03e0*/  UMOV UR4, 0x20 ;  /* 0x0000002000047882 */ /* 0x000fe20000000000 */
[----:B------:R-:W-:Y:S01]  /*03f0*/  ISETP.NE.AND P2, PT, R8, RZ, PT ;  /* 0x000000ff0800720c */ /* 0x000fe20003f45270 */
[----:B------:R-:W-:Y:S01]  /*0400*/  NOP ;  /* 0x0000000000007918 */ /* 0x000fe20000000000 */
[----:B------:R-:W2:Y:S01]  /*0410*/  S2R R4, SR_CTAID.X ;  /* 0x0000000000047919 */ /* 0x000ea20000002500 */
[----:B------:R-:W-:Y:S01]  /*0420*/  LEA.HI R6, R6, R5, RZ, 0x2 ;  /* 0x0000000506067211 */ /* 0x000fe200078f10ff */
[----:B------:R-:W-:Y:S01]  /*0430*/  NOP ;  /* 0x0000000000007918 */ /* 0x000fe20000000000 */
[----:B0-----:R-:W-:-:S02]  /*0440*/  ISETP.NE.OR P0, PT, R0, RZ, !P0 ;  /* 0x000000ff0000720c */ /* 0x001fc40004705670 */
[----:B-----5:R-:W-:-:S04]  /*0450*/  ISETP.NE.AND P3, PT, R2, 0x1, PT ;  /* 0x000000010200780c */ /* 0x020fc80003f65270 */
[----:B------:R-:W-:Y:S02]  /*0460*/  P2R R0, PR, RZ, 0x8 ;  /* 0x00000008ff007803 */ /* 0x000fe40000000000 */
[----:B------:R-:W-:-:S05]  /*0470*/  LOP3.LUT R0, R6, 0xfffffffc, RZ, 0xc0, !PT ;  /* 0xfffffffc06007812 */ /* 0x000fca00078ec0ff */
[----:B------:R-:W-:Y:S01]  /*0480*/  VOTEU.ALL UP0, P0 ;  /* 0x00000000003f7886 */ /* 0x000fe20000000000 */
[----:B------:R-:W-:Y:S01]  /*0490*/  IMAD.IADD R0, R5, 0x1, -R0 ;  /* 0x0000000105007824 */ /* 0x000fe200078e0a00 */
[----:B------:R-:W2:Y:S01]  /*04a0*/  @P3 LDC R17, c[0x0][0x10] ;  /* 0x00000400ff113b82 */ /* 0x000ea20000000800 */
[----:B------:R-:W-:Y:S01]  /*04b0*/  VOTEU.ALL UP1, P0 ;  /* 0x00000000003f7886 */ /* 0x000fe20000020000 */
[----:B-1----:R-:W-:Y:S01]  /*04c0*/  @P3 IMAD.MOV.U32 R6, RZ, RZ, R3 ;  /* 0x000000ffff063224 */ /* 0x002fe200078e0003 */
[----:B------:R-:W-:Y:S01]  /*04d0*/  @!UP0 UMOV UR6, 0x400 ;  /* 0x0000040000068882 */ /* 0x000fe20000000000 */
[----:B------:R-:W-:-:S04]  /*04e0*/  @!UP0 UIADD3 UR4, -UR4, 0x100000, URZ ;  /* 0x0010000004048890 */ /* 0x000fc8000fffe13f */
[----:B------:R-:W-:Y:S02]  /*04f0*/  @!UP0 USHF.L.U32 UR5, UR4, 0xb, URZ ;  /* 0x0000000b04058899 */ /* 0x000fe4000800063f */
[----:B------:R-:W-:Y:S01]  /*0500*/  @!UP0 USHF.L.U32 UR4, UR4, 0x1, URZ ;  /* 0x0000000104048899 */ /* 0x000fe2000800063f */
[----:B------:R-:W-:Y:S02]  /*0510*/  @P3 IMAD.MOV.U32 R7, RZ, RZ, RZ ;  /* 0x000000ffff073224 */ /* 0x000fe400078e00ff */
[----:B------:R-:W-:Y:S01]  /*0520*/  IMAD.MOV.U32 R5, RZ, RZ, RZ ;  /* 0x000000ffff057224 */ /* 0x000fe200078e00ff */
[----:B------:R-:W0:Y:S01]  /*0530*/  @!UP0 S2UR UR7, SR_CgaCtaId ;  /* 0x00000000000789c3 */ /* 0x000e220000008800 */
[----:B------:R-:W-:-:S07]  /*0540*/  @P3 IMAD.MOV.U32 R11, RZ, RZ, RZ ;  /* 0x000000ffff0b3224 */ /* 0x000fce00078e00ff */
[----:B------:R-:W1:Y:S01]  /*0550*/  @!P3 LDC R9, c[0x0][0xc] ;  /* 0x00000300ff09bb82 */ /* 0x000e620000000800 */
[----:B--2---:R-:W-:-:S04]  /*0560*/  @P3 IMAD.WIDE.U32 R16, R4, R17, R6 ;  /* 0x0000001104103225 */ /* 0x004fc800078e0006 */
[----:B------:R-:W-:Y:S01]  /*0570*/  @P3 IMAD.IADD R17, R17, 0x1, R11 ;  /* 0x0000000111113824 */ /* 0x000fe200078e020b */
[----:B0-----:R-:W-:Y:S01]  /*0580*/  @!UP0 ULEA UR6, UR7, UR6, 0x18 ;  /* 0x0000000607068291 */ /* 0x001fe2000f8ec03f */
[----:B------:R-:W-:Y:S01]  /*0590*/  VOTEU.ALL UP0, P0 ;  /* 0x00000000003f7886 */ /* 0x000fe20000000000 */
[----:B------:R-:W-:-:S04]  /*05a0*/  ISETP.NE.AND P0, PT, R0, 0x3, PT ;  /* 0x000000030000780c */ /* 0x000fc80003f05270 */
[----:B------:R-:W-:Y:S01]  /*05b0*/  ISETP.EQ.OR P0, PT, R0, RZ, !P0 ;  /* 0x000000ff0000720c */ /* 0x000fe20004702670 */
[----:B-1----:R-:W-:-:S03]  /*05c0*/  @!P3 IMAD.WIDE.U32 R6, R9, R3, R4 ;  /* 0x000000030906b225 */ /* 0x002fc600078e0004 */
[C---:B------:R-:W-:Y:S01]  /*05d0*/  ISETP.EQ.AND P0, PT, R8.reuse, RZ, P0 ;  /* 0x000000ff0800720c */ /* 0x040fe20000702270 */
[----:B------:R-:W-:Y:S01]  /*05e0*/  VIADD R8, R8, 0xffffffff ;  /* 0xffffffff08087836 */ /* 0x000fe20000000000 */
[----:B------:R-:W0:Y:S02]  /*05f0*/  FENCE.VIEW.ASYNC.S ;  /* 0x00000000000073c6 */ /* 0x000e240000000000 */
[----:B0-----:R0:W3:Y:S01]  /*0600*/  @!UP0 SYNCS.EXCH.64 URZ, [UR6+0xa0], UR4 ;  /* 0x0000a004063f85b2 */ /* 0x0010e20008000100 */
[----:B------:R-:W-:Y:S01]  /*0610*/  @!P3 IMAD.MOV.U32 R16, RZ, RZ, R6 ;  /* 0x000000ffff10b224 */ /* 0x000fe200078e0006 */
[----:B------:R-:W-:Y:S01]  /*0620*/  SEL R19, RZ, 0x1, !P0 ;  /* 0x00000001ff137807 */ /* 0x000fe20004000000 */
[----:B------:R-:W-:Y:S01]  /*0630*/  @!P3 IMAD.MOV.U32 R17, RZ, RZ, R7 ;  /* 0x000000ffff11b224 */ /* 0x000fe200078e0007 */
[----:B------:R-:W-:-:S04]  /*0640*/  ISETP.GE.U32.AND P1, PT, R8, 0x2, PT ;  /* 0x000000020800780c */ /* 0x000fc80003f26070 */
[----:B------:R-:W-:Y:S01]  /*0650*/  SEL R19, R19, 0x2, P1 ;  /* 0x0000000213137807 */ /* 0x000fe20000800000 */
[----:B------:R0:W3:Y:S01]  /*0660*/  @!UP1 SYNCS.EXCH.64 URZ, [UR6+0xa8], UR4 ;  /* 0x0000a804063f95b2 */ /* 0x0000e20008000100 */
[----:B------:R-:W-:Y:S01]  /*0670*/  NOP ;  /* 0x0000000000007918 */ /* 0x000fe20000000000 */
[----:B---34-:R-:W-:Y:S06]  /*0680*/  BAR.SYNC.DEFER_BLOCKING 0x0 ;  /* 0x0000000000007b1d */ /* 0x018fec0000010000 */
[----:B------:R-:W-:Y:S05]  /*0690*/  @!P2 BRA `(.L_x_4) ;  /* 0x000000400010a947 */ /* 0x000fea0003800000 */
[----:B------:R-:W-:-:S13]  /*06a0*/  ISETP.GT.U32.AND P0, PT, R8, 0x1, PT ;  /* 0x000000010800780c */ /* 0x000fda0003f04070 */
[----:B0-----:R-:W-:Y:S05]  /*06b0*/  @P0 EXIT ;  /* 0x000000000000094d */ /* 0x001fea0003800000 */
[----:B------:R-:W-:Y:S01]  /*06c0*/  ULDC.64 UR4, c[0x0][0x650] ;  /* 0x0001940000047ab9 */ /* 0x000fe20000000a00 */
[----:B------:R-:W-:Y:S01]  /*06d0*/  PRMT R0, RZ, 0x7610, R0 ;  /* 0x00007610ff007816 */ /* 0x000fe20000000000 */
[----:B------:R-:W-:Y:S01]  /*06e0*/  IMAD.MOV.U32 R58, RZ, RZ, -0x1 ;  /* 0xffffffffff3a7424 */ /* 0x000fe200078e00ff */
[----:B------:R-:W-:Y:S01]  /*06f0*/  ISETP.GE.U32.AND P0, PT, R16, UR4, PT ;  /* 0x0000000410007c0c */ /* 0x000fe2000bf06070 */
[----:B------:R-:W-:Y:S02]  /*0700*/  IMAD.MOV.U32 R59, RZ, RZ, -0x1 ;  /* 0xffffffffff3b7424 */ /* 0x000fe400078e00ff */
[----:B------:R-:W-:Y:S01]  /*0710*/  IMAD.MOV.U32 R57, RZ, RZ, -0x1 ;  /* 0xffffffffff397424 */ /* 0x000fe200078e00ff */
[----:B------:R-:W-:-:S13]  /*0720*/  ISETP.GE.U32.AND.EX P0, PT, R17, UR5, PT, P0 ;  /* 0x0000000511007c0c */ /* 0x000fda000bf06100 */
[----:B------:R-:W-:Y:S05]  /*0730*/  @P0 BRA `(.L_x_5) ;  /* 0x0000000400540947 */ /* 0x000fea0003800000 */
[----:B------:R-:W0:Y:S01]  /*0740*/  LDC.64 R14, c[0x0][0x628] ;  /* 0x00018a00ff0e7b82 */ /* 0x000e220000000a00 */
[----:B------:R-:W-:Y:S02]  /*0750*/  IMAD.MOV.U32 R6, RZ, RZ, R16 ;  /* 0x000000ffff067224 */ /* 0x000fe400078e0010 */
[----:B------:R-:W-:-:S05]  /*0760*/  IMAD.MOV.U32 R7, RZ, RZ, R17 ;  /* 0x000000ffff077224 */ /* 0x000fca00078e0011 */
[----:B------:R-:W1:Y:S08]  /*0770*/  LDC R0, c[0x0][0x630] ;  /* 0x00018c00ff007b82 */ /* 0x000e700000000800 */
[----:B------:R-:W2:Y:S01]  /*0780*/  LDC.64 R20, c[0x0][0x620] ;  /* 0x00018800ff147b82 */ /* 0x000ea20000000a00 */
[----:B0-----:R-:W-:-:S04]  /*0790*/  ISETP.NE.U32.AND P0, PT, R14, RZ, PT ;  /* 0x000000ff0e00720c */ /* 0x001fc80003f05070 */
[----:B------:R-:W-:-:S13]  /*07a0*/  ISETP.NE.AND.EX P0, PT, R15, RZ, PT, P0 ;  /* 0x000000ff0f00720c */ /* 0x000fda0003f05300 */
[----:B-12---:R-:W-:Y:S05]  /*07b0*/  @!P0 BRA `(.L_x_6) ;  /* 0x0000000000288947 */ /* 0x006fea0003800000 */
[----:B------:R-:W0:Y:S02]  /*07c0*/  LDC R11, c[0x0][0x634] ;  /* 0x00018d00ff0b7b82 */ /* 0x000e240000000800 */
[----:B0-----:R-:W-:-:S05]  /*07d0*/  IADD3 R11, P0, R16, R11, RZ ;  /* 0x0000000b100b7210 */ /* 0x001fca0007f1e0ff */
[----:B------:R-:W-:-:S04]  /*07e0*/  IMAD.X R13, RZ, RZ, R17, P0 ;  /* 0x000000ffff0d7224 */ /* 0x000fc800000e0611 */
[----:B------:R-:W-:-:S04]  /*07f0*/  IMAD.WIDE.U32 R6, R13, R14, RZ ;  /* 0x0000000e0d067225 */ /* 0x000fc800078e00ff */
[----:B------:R-:W-:-:S04]  /*0800*/  IMAD.WIDE.U32 R8, P0, R11, R15, R6 ;  /* 0x0000000f0b087225 */ /* 0x000fc80007800006 */
[----:B------:R-:W-:-:S04]  /*0810*/  IMAD.WIDE.U32 R6, R11, R14, RZ ;  /* 0x0000000e0b067225 */ /* 0x000fc800078e00ff */
[----:B------:R-:W-:Y:S01]  /*0820*/  IMAD.X R11, RZ, RZ, RZ, P0 ;  /* 0x000000ffff0b7224 */ /* 0x000fe200000e06ff */
[----:B------:R-:W-:Y:S01]  /*0830*/  IADD3 RZ, P0, R7, R8, RZ ;  /* 0x0000000807ff7210 */ /* 0x000fe20007f1e0ff */
[----:B------:R-:W-:-:S04]  /*0840*/  IMAD.MOV.U32 R10, RZ, RZ, R9 ;  /* 0x000000ffff0a7224 */ /* 0x000fc800078e0009 */
[----:B------:R-:W-:-:S08]  /*0850*/  IMAD.WIDE.U32.X R6, R13, R15, R10, P0 ;  /* 0x0000000f0d067225 */ /* 0x000fd000000e040a */
.L_x_6:
[-CC-:B------:R-:W-:Y:S01]  /*0860*/  SHF.R.U64 R57, R6, R0.reuse, R7.reuse ;  /* 0x0000000006397219 */ /* 0x180fe20000001207 */
[----:B------:R-:W0:Y:S01]  /*0870*/  LDC R10, c[0x0][0x618] ;  /* 0x00018600ff0a7b82 */ /* 0x000e220000000800 */
[----:B------:R-:W-:Y:S01]  /*0880*/  SHF.R.U32.HI R5, RZ, R0, R7 ;  /* 0x00000000ff057219 */ /* 0x000fe20000011607 */
[----:B------:R-:W-:Y:S01]  /*0890*/  ULDC UR4, c[0x0][0x150] ;  /* 0x0000540000047ab9 */ /* 0x000fe20000000800 */
[----:B------:R-:W-:Y:S02]  /*08a0*/  IADD3 R9, P0, RZ, -R57, RZ ;  /* 0x80000039ff097210 */ /* 0x000fe40007f1e0ff */
[----:B------:R-:W-:-:S03]  /*08b0*/  I2FP.F32.U32 R0, R4 ;  /* 0x0000000400007245 */ /* 0x000fc60000201000 */
[----:B------:R-:W1:Y:S01]  /*08c0*/  LDC.64 R28, c[0x0][0x640] ;  /* 0x00019000ff1c7b82 */ /* 0x000e620000000a00 */
[----:B------:R-:W-:Y:S02]  /*08d0*/  IMAD.X R11, RZ, RZ, ~R5, P0 ;  /* 0x000000ffff0b7224 */ /* 0x000fe400000e0e05 */
[----:B------:R-:W-:Y:S01]  /*08e0*/  FMUL R0, R0, UR4 ;  /* 0x0000000400007c20 */ /* 0x000fe20008400000 */
[----:B------:R-:W-:Y:S01]  /*08f0*/  IMAD.WIDE.U32 R6, R9, R20, R16 ;  /* 0x0000001409067225 */ /* 0x000fe200078e0010 */
[----:B------:R-:W-:-:S03]  /*0900*/  ULDC UR4, c[0x0][0x154] ;  /* 0x0000550000047ab9 */ /* 0x000fc60000000800 */
[----:B------:R-:W-:Y:S01]  /*0910*/  IMAD R8, R11, R20, RZ ;  /* 0x000000140b087224 */ /* 0x000fe200078e02ff */
[----:B------:R-:W2:Y:S01]  /*0920*/  LDC R5, c[0x0][0x144] ;  /* 0x00005100ff057b82 */ /* 0x000ea20000000800 */
[----:B------:R-:W3:Y:S02]  /*0930*/  F2I.U32.TRUNC.NTZ R0, R0 ;  /* 0x0000000000007305 */ /* 0x000ee4000020f000 */
[----:B------:R-:W-:-:S04]  /*0940*/  IMAD R9, R9, R21, R8 ;  /* 0x0000001509097224 */ /* 0x000fc800078e0208 */
[----:B------:R-:W-:Y:S01]  /*0950*/  IMAD.IADD R7, R7, 0x1, R9 ;  /* 0x0000000107077824 */ /* 0x000fe200078e0209 */
[----:B------:R-:W4:Y:S01]  /*0960*/  LDC R12, c[0x0][0x608] ;  /* 0x00018200ff0c7b82 */ /* 0x000f220000000800 */
[----:B------:R-:W-:-:S03]  /*0970*/  IMAD.MOV.U32 R9, RZ, RZ, -0x1 ;  /* 0xffffffffff097424 */ /* 0x000fc600078e00ff */
[-CC-:B0-----:R-:W-:Y:S02]  /*0980*/  SHF.R.U64 R20, R6, R10.reuse, R7.reuse ;  /* 0x0000000a06147219 */ /* 0x181fe40000001207 */
[----:B------:R-:W-:Y:S02]  /*0990*/  I2FP.F32.U32 R6, R3 ;  /* 0x0000000300067245 */ /* 0x000fe40000201000 */
[----:B------:R-:W0:Y:S01]  /*09a0*/  LDC R26, c[0x0][0x658] ;  /* 0x00019600ff1a7b82 */ /* 0x000e220000000800 */
[----:B-1----:R-:W-:Y:S01]  /*09b0*/  ISETP.NE.U32.AND P0, PT, R28, RZ, PT ;  /* 0x000000ff1c00720c */ /* 0x002fe20003f05070 */
[----:B---3--:R-:W-:Y:S01]  /*09c0*/  IMAD.MOV R8, RZ, RZ, -R0 ;  /* 0x000000ffff087224 */ /* 0x008fe200078e0a00 */
[----:B------:R-:W-:Y:S01]  /*09d0*/  SHF.R.U32.HI R7, RZ, R10, R7 ;  /* 0x0000000aff077219 */ /* 0x000fe20000011607 */
[----:B------:R-:W-:Y:S01]  /*09e0*/  FMUL R6, R6, UR4 ;  /* 0x0000000406067c20 */ /* 0x000fe20008400000 */
[----:B------:R-:W-:-:S03]  /*09f0*/  ISETP.NE.AND.EX P0, PT, R29, RZ, PT, P0 ;  /* 0x000000ff1d00720c */ /* 0x000fc60003f05300 */
[----:B------:R-:W1:Y:S01]  /*0a00*/  LDC R14, c[0x0][0x148] ;  /* 0x00005200ff0e7b82 */ /* 0x000e620000000800 */
[----:B--2---:R-:W-:-:S07]  /*0a10*/  IMAD R0, R5, R8, R4 ;  /* 0x0000000805007224 */ /* 0x004fce00078e0204 */
[----:B------:R-:W2:Y:S01]  /*0a20*/  LDC R24, c[0x0][0x600] ;  /* 0x00018000ff187b82 */ /* 0x000ea20000000800 */
[-CC-:B----4-:R-:W-:Y:S02]  /*0a30*/  SHF.R.U64 R30, R20, R12.reuse, R7.reuse ;  /* 0x0000000c141e7219 */ /* 0x190fe40000001207 */
[----:B------:R-:W-:Y:S01]  /*0a40*/  SHF.R.U32.HI R5, RZ, R12, R7 ;  /* 0x0000000cff057219 */ /* 0x000fe20000011607 */
[----:B------:R-:W-:Y:S01]  /*0a50*/  IMAD.MOV.U32 R7, RZ, RZ, 0x1 ;  /* 0x00000001ff077424 */ /* 0x000fe200078e00ff */
[----:B------:R3:W4:Y:S03]  /*0a60*/  F2I.U32.TRUNC.NTZ R12, R6 ;  /* 0x00000006000c7305 */ /* 0x000726000020f000 */
[----:B------:R-:W1:Y:S01]  /*0a70*/  LDC R15, c[0x0][0x648] ;  /* 0x00019200ff0f7b82 */ /* 0x000e620000000800 */
[-C--:B0-----:R-:W-:Y:S02]  /*0a80*/  SHF.L.U32 R4, R9, R26.reuse, RZ ;  /* 0x0000001a09047219 */ /* 0x081fe400000006ff */
[----:B------:R-:W-:-:S02]  /*0a90*/  SHF.R.U64 R32, R30, R26, R5 ;  /* 0x0000001a1e207219 */ /* 0x000fc40000001205 */
[----:B------:R-:W-:Y:S02]  /*0aa0*/  LOP3.LUT R11, RZ, R4, RZ, 0x33, !PT ;  /* 0x00000004ff0b7212 */ /* 0x000fe400078e33ff */
[-C--:B------:R-:W-:Y:S01]  /*0ab0*/  SHF.R.U32.HI R5, RZ, R26.reuse, R5 ;  /* 0x0000001aff057219 */ /* 0x080fe20000011605 */
[----:B------:R-:W0:Y:S01]  /*0ac0*/  LDC R21, c[0x0][0x638] ;  /* 0x00018e00ff157b82 */ /* 0x000e220000000800 */
[----:B------:R-:W-:Y:S01]  /*0ad0*/  SHF.L.U32 R10, R7, R26, RZ ;  /* 0x0000001a070a7219 */ /* 0x000fe200000006ff */
[----:B------:R-:W-:-:S06]  /*0ae0*/  IMAD.MOV.U32 R4, RZ, RZ, R32 ;  /* 0x000000ffff047224 */ /* 0x000fcc00078e0020 */
[----:B------:R-:W0:Y:S01]  /*0af0*/  LDC R58, c[0x0][0x610] ;  /* 0x00018400ff3a7b82 */ /* 0x000e220000000800 */
[----:B---34-:R-:W-:Y:S05]  /*0b00*/  @!P0 BRA `(.L_x_7) ;  /* 0x0000000000288947 */ /* 0x018fea0003800000 */
[----:B------:R-:W3:Y:S02]  /*0b10*/  LDC R9, c[0x0][0x64c] ;  /* 0x00019300ff097b82 */ /* 0x000ee40000000800 */
[----:B---3--:R-:W-:-:S05]  /*0b20*/  IADD3 R9, P0, R32, R9, RZ ;  /* 0x0000000920097210 */ /* 0x008fca0007f1e0ff */
        /* <DEDUP_REMOVED lines=8> */
.L_x_7:
[----:B-1----:R-:W-:Y:S01]  /*0bb0*/  SHF.R.U64 R4, R4, R15, R5 ;  /* 0x0000000f04047219 */ /* 0x002fe20000001205 */
[----:B--2---:R-:W-:Y:S01]  /*0bc0*/  VIADD R5, R24, 0xffffffff ;  /* 0xffffffff18057836 */ /* 0x004fe20000000000 */
[----:B------:R-:W-:Y:S01]  /*0bd0*/  LOP3.LUT R11, R30, R11, RZ, 0xc0, !PT ;  /* 0x0000000b1e0b7212 */ /* 0x000fe200078ec0ff */
[----:B------:R-:W-:Y:S02]  /*0be0*/  IMAD.MOV R12, RZ, RZ, -R12 ;  /* 0x000000ffff0c7224 */ /* 0x000fe400078e0a0c */
[----:B------:R-:W-:Y:S01]  /*0bf0*/  IMAD.MOV R6, RZ, RZ, -R4 ;  /* 0x000000ffff067224 */ /* 0x000fe200078e0a04 */
[----:B------:R-:W-:Y:S01]  /*0c00*/  LOP3.LUT R5, R20, R5, RZ, 0xc0, !PT ;  /* 0x0000000514057212 */ /* 0x000fe200078ec0ff */
[----:B------:R-:W-:Y:S02]  /*0c10*/  @P3 IMAD R0, R14, R12, R3 ;  /* 0x0000000c0e003224 */ /* 0x000fe400078e0203 */
[----:B------:R-:W-:Y:S02]  /*0c20*/  IMAD R11, R10, R4, R11 ;  /* 0x000000040a0b7224 */ /* 0x000fe400078e020b */
[----:B0-----:R-:W-:-:S02]  /*0c30*/  IMAD R3, R6, R21, R32 ;  /* 0x0000001506037224 */ /* 0x001fc400078e0220 */
[----:B------:R-:W-:Y:S02]  /*0c40*/  IMAD R58, R11, R58, R0 ;  /* 0x0000003a0b3a7224 */ /* 0x000fe400078e0200 */
[----:B------:R-:W-:Y:S02]  /*0c50*/  IMAD R3, R3, R24, R5 ;  /* 0x0000001803037224 */ /* 0x000fe400078e0205 */
[----:B------:R-:W-:-:S03]  /*0c60*/  IMAD.MOV.U32 R0, RZ, RZ, 0x1 ;  /* 0x00000001ff007424 */ /* 0x000fc600078e00ff */
[----:B------:R-:W-:Y:S02]  /*0c70*/  SEL R59, R3, R58, !P3 ;  /* 0x0000003a033b7207 */ /* 0x000fe40005800000 */
[----:B------:R-:W-:-:S07]  /*0c80*/  SEL R58, R58, R3, !P3 ;  /* 0x000000033a3a7207 */ /* 0x000fce0005800000 */
.L_x_5:
[----:B------:R-:W-:-:S08]  /*0c90*/  NOP ;  /* 0x0000000000007918 */ /* 0x000fd00000000000 */
[----:B------:R-:W0:Y:S02]  /*0ca0*/  USETMAXREG.TRY_ALLOC.CTAPOOL UP0, 0xe8 ;  /* 0x000000e8000079c8 */ /* 0x000e240008000600 */
[----:B0-----:R-:W-:-:S13]  /*0cb0*/  PLOP3.LUT P0, PT, PT, PT, UP0, 0x80, 0x0 ;  /* 0x000000000000781c */ /* 0x001fda0003f0f008 */
[----:B------:R-:W-:Y:S05]  /*0cc0*/  @!P0 BRA `(.L_x_5) ;  /* 0xfffffffc00f08947 */ /* 0x000fea000383ffff */
[----:B------:R-:W-:Y:S01]  /*0cd0*/  ULDC.64 UR4, c[0x0][0x598] ;  /* 0x0001660000047ab9 */ /* 0x000fe20000000a00 */
[----:B------:R-:W-:Y:S01]  /*0ce0*/  ULDC.64 UR36, c[0x0][0x208] ;  /* 0x0000820000247ab9 */ /* 0x000fe20000000a00 */
[----:B------:R-:W-:-:S04]  /*0cf0*/  ISETP.NE.U32.AND P0, PT, RZ, UR4, PT ;  /* 0x00000004ff007c0c */ /* 0x000fc8000bf05070 */
[----:B------:R-:W-:-:S13]  /*0d00*/  ISETP.NE.AND.EX P0, PT, RZ, UR5, PT, P0 ;  /* 0x00000005ff007c0c */ /* 0x000fda000bf05300 */
[----:B------:R-:W-:Y:S05]  /*0d10*/  @!P0 BRA `(.L_x_8) ;  /* 0x00000000001c8947 */ /* 0x000fea0003800000 */
[----:B------:R-:W0:Y:S02]  /*0d20*/  LDC.64 R4, c[0x0][0x598] ;  /* 0x00016600ff047b82 */ /* 0x000e240000000a00 */
[----:B0-----:R-:W2:Y:S02]  /*0d30*/  LDG.E.64 R4, desc[UR36][R4.64] ;  /* 0x0000002404047981 */ /* 0x001ea4000c1e1b00 */
[----:B--2---:R-:W-:-:S04]  /*0d40*/  ISETP.NE.U32.AND P0, PT, R4, RZ, PT ;  /* 0x000000ff0400720c */ /* 0x004fc80003f05070 */
[----:B------:R-:W-:-:S13]  /*0d50*/  ISETP.NE.AND.EX P0, PT, R5, RZ, PT, P0 ;  /* 0x000000ff0500720c */ /* 0x000fda0003f05300 */
[----:B------:R-:W-:Y:S05]  /*0d60*/  @!P0 BRA `(.L_x_8) ;  /* 0x0000000000088947 */ /* 0x000fea0003800000 */
[----:B------:R0:W5:Y:S01]  /*0d70*/  LD.E R23, desc[UR36][R4.64] ;  /* 0x0000002404177980 */ /* 0x000162000c101900 */
[----:B------:R-:W-:Y:S05]  /*0d80*/  BRA `(.L_x_9) ;  /* 0x0000000000247947 */ /* 0x000fea0003800000 */
.L_x_8:
[----:B------:R-:W-:Y:S02]  /*0d90*/  ULDC.64 UR4, c[0x0][0x588] ;  /* 0x0001620000047ab9 */ /* 0x000fe40000000a00 */
[----:B------:R-:W-:-:S04]  /*0da0*/  ISETP.NE.U32.AND P0, PT, RZ, UR4, PT ;  /* 0x00000004ff007c0c */ /* 0x000fc8000bf05070 */
[----:B------:R-:W-:-:S13]  /*0db0*/  ISETP.NE.AND.EX P0, PT, RZ, UR5, PT, P0 ;  /* 0x00000005ff007c0c */ /* 0x000fda000bf05300 */
[----:B------:R-:W-:Y:S05]  /*0dc0*/  @!P0 BRA `(.L_x_10) ;  /* 0x00000000000c8947 */ /* 0x000fea0003800000 */
[----:B------:R-:W0:Y:S02]  /*0dd0*/  LDC.64 R4, c[0x0][0x588] ;  /* 0x00016200ff047b82 */ /* 0x000e240000000a00 */
[----:B0-----:R1:W5:Y:S01]  /*0de0*/  LDG.E R23, desc[UR36][R4.64] ;  /* 0x0000002404177981 */ /* 0x001362000c1e1900 */
[----:B------:R-:W-:Y:S05]  /*0df0*/  BRA `(.L_x_9) ;  /* 0x0000000000087947 */ /* 0x000fea0003800000 */
.L_x_10:
[----:B------:R-:W-:Y:S02]  /*0e00*/  ULDC UR4, c[0x0][0x580] ;  /* 0x0001600000047ab9 */ /* 0x000fe40000000800 */
[----:B------:R-:W-:-:S07]  /*0e10*/  IMAD.U32 R23, RZ, RZ, UR4 ;  /* 0x00000004ff177e24 */ /* 0x000fce000f8e00ff */
.L_x_9:
[----:B------:R-:W-:Y:S02]  /*0e20*/  ULDC.64 UR4, c[0x0][0x5a0] ;  /* 0x0001680000047ab9 */ /* 0x000fe40000000a00 */
[----:B------:R-:W-:-:S04]  /*0e30*/  ISETP.NE.U32.AND P0, PT, RZ, UR4, PT ;  /* 0x00000004ff007c0c */ /* 0x000fc8000bf05070 */
[----:B------:R-:W-:-:S13]  /*0e40*/  ISETP.NE.AND.EX P0, PT, RZ, UR5, PT, P0 ;  /* 0x00000005ff007c0c */ /* 0x000fda000bf05300 */
[----:B------:R-:W-:Y:S05]  /*0e50*/  @!P0 BRA `(.L_x_11) ;  /* 0x00000000001c8947 */ /* 0x000fea0003800000 */
[----:B01----:R-:W0:Y:S02]  /*0e60*/  LDC.64 R4, c[0x0][0x5a0] ;  /* 0x00016800ff047b82 */ /* 0x003e240000000a00 */
[----:B0-----:R-:W2:Y:S02]  /*0e70*/  LDG.E.64 R4, desc[UR36][R4.64] ;  /* 0x0000002404047981 */ /* 0x001ea4000c1e1b00 */
[----:B--2---:R-:W-:-:S04]  /*0e80*/  ISETP.NE.U32.AND P0, PT, R4, RZ, PT ;  /* 0x000000ff0400720c */ /* 0x004fc80003f05070 */
[----:B------:R-:W-:-:S13]  /*0e90*/  ISETP.NE.AND.EX P0, PT, R5, RZ, PT, P0 ;  /* 0x000000ff0500720c */ /* 0x000fda0003f05300 */
[----:B------:R-:W-:Y:S05]  /*0ea0*/  @!P0 BRA `(.L_x_11) ;  /* 0x0000000000088947 */ /* 0x000fea0003800000 */
[----:B------:R0:W5:Y:S01]  /*0eb0*/  LD.E R56, desc[UR36][R4.64] ;  /* 0x0000002404387980 */ /* 0x000162000c101900 */
[----:B------:R-:W-:Y:S05]  /*0ec0*/  BRA `(.L_x_12) ;  /* 0x0000000000247947 */ /* 0x000fea0003800000 */
.L_x_11:
[----:B------:R-:W-:Y:S02]  /*0ed0*/  ULDC.64 UR4, c[0x0][0x590] ;  /* 0x0001640000047ab9 */ /* 0x000fe40000000a00 */
[----:B------:R-:W-:-:S04]  /*0ee0*/  ISETP.NE.U32.AND P0, PT, RZ, UR4, PT ;  /* 0x00000004ff007c0c */ /* 0x000fc8000bf05070 */
[----:B------:R-:W-:-:S13]  /*0ef0*/  ISETP.NE.AND.EX P0, PT, RZ, UR5, PT, P0 ;  /* 0x00000005ff007c0c */ /* 0x000fda000bf05300 */
[----:B------:R-:W-:Y:S05]  /*0f00*/  @!P0 BRA `(.L_x_13) ;  /* 0x00000000000c8947 */ /* 0x000fea0003800000 */
[----:B01----:R-:W0:Y:S02]  /*0f10*/  LDC.64 R4, c[0x0][0x590] ;  /* 0x00016400ff047b82 */ /* 0x003e240000000a00 */
[----:B0-----:R1:W5:Y:S01]  /*0f20*/  LDG.E R56, desc[UR36][R4.64] ;  /* 0x0000002404387981 */ /* 0x001362000c1e1900 */
[----:B------:R-:W-:Y:S05]  /*0f30*/  BRA `(.L_x_12) ;  /* 0x0000000000087947 */ /* 0x000fea0003800000 */
.L_x_13:
[----:B------:R-:W-:Y:S02]  /*0f40*/  ULDC UR4, c[0x0][0x584] ;  /* 0x0001610000047ab9 */ /* 0x000fe40000000800 */
[----:B------:R-:W-:-:S07]  /*0f50*/  IMAD.U32 R56, RZ, RZ, UR4 ;  /* 0x00000004ff387e24 */ /* 0x000fce000f8e00ff */
.L_x_12:
[----:B------:R-:W-:-:S13]  /*0f60*/  LOP3.LUT P0, RZ, R0, 0xff, RZ, 0xc0, !PT ;  /* 0x000000ff00ff7812 */ /* 0x000fda000780c0ff */
[----:B------:R-:W-:Y:S05]  /*0f70*/  @!P0 EXIT ;  /* 0x000000000000894d */ /* 0x000fea0003800000 */
[----:B------:R-:W-:Y:S01]  /*0f80*/  ULDC UR4, c[0x0][0x28c] ;  /* 0x0000a30000047ab9 */ /* 0x000fe20000000800 */
[----:B------:R-:W-:Y:S01]  /*0f90*/  LOP3.LUT R62, R19, 0x1, RZ, 0xfc, !PT ;  /* 0x00000001133e7812 */ /* 0x000fe200078efcff */
[----:B------:R-:W-:Y:S01]  /*0fa0*/  UIADD3 UR4, UR4, 0x1f, URZ ;  /* 0x0000001f04047890 */ /* 0x000fe2000fffe03f */
[----:B------:R-:W-:Y:S01]  /*0fb0*/  UMOV UR38, URZ ;  /* 0x0000003f00267c82 */ /* 0x000fe20008000000 */
[----:B------:R-:W-:Y:S02]  /*0fc0*/  UMOV UR39, URZ ;  /* 0x0000003f00277c82 */ /* 0x000fe40008000000 */
[----:B------:R-:W-:-:S04]  /*0fd0*/  USHF.R.S32.HI UR5, URZ, 0x1f, UR4 ;  /* 0x0000001f3f057899 */ /* 0x000fc80008011404 */
[----:B------:R-:W-:-:S04]  /*0fe0*/  ULEA.HI UR5, UR5, UR4, URZ, 0x5 ;  /* 0x0000000405057291 */ /* 0x000fc8000f8f283f */
[----:B------:R-:W-:-:S12]  /*0ff0*/  USHF.R.S32.HI UR40, URZ, 0x5, UR5 ;  /* 0x000000053f287899 */ /* 0x000fd80008011405 */
.L_x_95:
[----:B------:R-:W-:Y:S01]  /*1000*/  LOP3.LUT R0, R18, 0x80, RZ, 0xc0, !PT ;  /* 0x0000008012007812 */ /* 0x000fe200078ec0ff */
[----:B------:R-:W2:Y:S01]  /*1010*/  S2UR UR7, SR_CgaCtaId ;  /* 0x00000000000779c3 */ /* 0x000ea20000008800 */
[----:B------:R-:W-:Y:S02]  /*1020*/  UMOV UR6, 0x400 ;  /* 0x0000040000067882 */ /* 0x000fe40000000000 */
[----:B------:R-:W-:-:S06]  /*1030*/  SHF.R.U32.HI R0, RZ, 0x7, R0 ;  /* 0x00000007ff007819 */ /* 0x000fcc0000011600 */
[----:B---3--:R-:W3:Y:S01]  /*1040*/  SHFL.IDX PT, R0, R0, RZ, 0x1f ;  /* 0x00001fff00007589 */ /* 0x008ee200000e0000 */
[----:B--2---:R-:W-:Y:S01]  /*1050*/  ULEA UR42, UR7, UR6, 0x18 ;  /* 0x00000006072a7291 */ /* 0x004fe2000f8ec03f */
[----:B---3--:R-:W-:-:S13]  /*1060*/  R2UR UR4, R0 ;  /* 0x00000000000472ca */ /* 0x008fda00000e0000 */
[----:B------:R-:W-:-:S04]  /*1070*/  ULEA.HI UR5, UR4, UR4, URZ, 0x1 ;  /* 0x0000000404057291 */ /* 0x000fc8000f8f083f */
[----:B------:R-:W-:-:S04]  /*1080*/  ULOP3.LUT UR5, UR5, 0x7fffe, URZ, 0xc0, !UPT ;  /* 0x0007fffe05057892 */ /* 0x000fc8000f8ec03f */
[----:B------:R-:W-:-:S03]  /*1090*/  UIADD3 UR5, UR4, -UR5, URZ ;  /* 0x8000000504057290 */ /* 0x000fc6000fffe03f */
[----:B------:R-:W-:Y:S01]  /*10a0*/  ULDC UR4, c[0x0][0x28c] ;  /* 0x0000a30000047ab9 */ /* 0x000fe20000000800 */
[----:B------:R-:W-:Y:S01]  /*10b0*/  ULEA UR5, UR5, UR42, 0xd ;  /* 0x0000002a05057291 */ /* 0x000fe2000f8e683f */
[----:B------:R-:W-:-:S03]  /*10c0*/  ISETP.LT.AND P0, PT, RZ, UR4, PT ;  /* 0x00000004ff007c0c */ /* 0x000fc6000bf01270 */
[----:B------:R-:W-:-:S04]  /*10d0*/  UIADD3 UR5, UR5, 0x180, URZ ;  /* 0x0000018005057890 */ /* 0x000fc8000fffe03f */
[----:B------:R-:W-:-:S04]  /*10e0*/  USHF.R.U32.HI UR5, URZ, 0x4, UR5 ;  /* 0x000000043f057899 */ /* 0x000fc80008011605 */
[----:B------:R-:W-:Y:S02]  /*10f0*/  ULOP3.LUT UR41, UR5, 0x3fff, URZ, 0xc0, !UPT ;  /* 0x00003fff05297892 */ /* 0x000fe4000f8ec03f */
[----:B-1--45:R-:W-:Y:S10]  /*1100*/  @P0 BRA `(.L_x_14) ;  /* 0x0000000000400947 */ /* 0x032ff40003800000 */
[----:B------:R-:W-:Y:S01]  /*1110*/  MOV R0, 0x0 ;  /* 0x0000000000007802 */ /* 0x000fe20000000f00 */
[----:B------:R-:W-:Y:S01]  /*1120*/  ULDC.64 UR4, c[0x4][0x68] ;  /* 0x01001a0000047ab9 */ /* 0x000fe20000000a00 */
[----:B------:R-:W-:Y:S01]  /*1130*/  ULDC.64 UR6, c[0x4][0x8] ;  /* 0x0100020000067ab9 */ /* 0x000fe20000000a00 */
[----:B01----:R-:W-:Y:S01]  /*1140*/  IMAD.U32 R4, RZ, RZ, UR4 ;  /* 0x00000004ff047e24 */ /* 0x003fe2000f8e00ff */
[----:B------:R0:W1:Y:S01]  /*1150*/  LDC.64 R14, c[0x4][R0] ;  /* 0x01000000000e7b82 */ /* 0x0000620000000a00 */
[----:B------:R-:W-:Y:S01]  /*1160*/  IMAD.U32 R5, RZ, RZ, UR5 ;  /* 0x00000005ff057e24 */ /* 0x000fe2000f8e00ff */
[----:B------:R-:W-:Y:S01]  /*1170*/  ULDC.64 UR4, c[0x4][0x70] ;  /* 0x01001c0000047ab9 */ /* 0x000fe20000000a00 */
[----:B------:R-:W-:Y:S02]  /*1180*/  IMAD.U32 R10, RZ, RZ, UR6 ;  /* 0x00000006ff0a7e24 */ /* 0x000fe4000f8e00ff */
[----:B------:R-:W-:Y:S02]  /*1190*/  IMAD.U32 R6, RZ, RZ, UR4 ;  /* 0x00000004ff067e24 */ /* 0x000fe4000f8e00ff */
[----:B------:R-:W-:-:S02]  /*11a0*/  IMAD.U32 R7, RZ, RZ, UR5 ;  /* 0x00000005ff077e24 */ /* 0x000fc4000f8e00ff */
[----:B------:R-:W-:Y:S02]  /*11b0*/  IMAD.U32 R11, RZ, RZ, UR7 ;  /* 0x00000007ff0b7e24 */ /* 0x000fe4000f8e00ff */
[----:B------:R-:W-:Y:S02]  /*11c0*/  IMAD.MOV.U32 R8, RZ, RZ, 0x1e1 ;  /* 0x000001e1ff087424 */ /* 0x000fe400078e00ff */
[----:B------:R-:W-:Y:S02]  /*11d0*/  IMAD.MOV.U32 R12, RZ, RZ, 0x1 ;  /* 0x00000001ff0c7424 */ /* 0x000fe400078e00ff */
[----:B0-----:R-:W-:-:S07]  /*11e0*/  IMAD.MOV.U32 R13, RZ, RZ, RZ ;  /* 0x000000ffff0d7224 */ /* 0x001fce00078e00ff */
[----:B------:R-:W-:-:S07]  /*11f0*/  LEPC R20, `(.L_x_14) ;  /* 0x000000001014794e */ /* 0x000fce0000000000 */
[----:B-1---5:R-:W-:Y:S05]  /*1200*/  CALL.ABS.NOINC R14 ;  /* 0x000000000e007343 */ /* 0x022fea0003c00000 */
.L_x_14:
[----:B------:R-:W-:-:S13]  /*1210*/  ISETP.NE.AND P0, PT, R62, 0x3, PT ;  /* 0x000000033e00780c */ /* 0x000fda0003f05270 */
[----:B------:R-:W-:Y:S05]  /*1220*/  @!P0 BRA `(.L_x_15) ;  /* 0x0000000000048947 */ /* 0x000fea0003800000 */
[----:B------:R-:W-:Y:S01]  /*1230*/  BPT.TRAP 0x1 ;  /* 0x000000040000795c */ /* 0x000fe20000300000 */
.L_x_15:
[----:B------:R-:W-:Y:S02]  /*1240*/  IMAD.U32 R3, RZ, RZ, UR39 ;  /* 0x00000027ff037e24 */ /* 0x000fe4000f8e00ff */
[----:B------:R-:W-:-:S03]  /*1250*/  IMAD.U32 R0, RZ, RZ, UR38 ;  /* 0x00000026ff007e24 */ /* 0x000fc6000f8e00ff */
[----:B------:R-:W-:Y:S02]  /*1260*/  LEA R3, R3, UR42, 0x3 ;  /* 0x0000002a03037c11 */ /* 0x000fe4000f8e18ff */
[----:B------:R-:W-:-:S04]  /*1270*/  SHF.L.U32 R0, R0, 0x1f, RZ ;  /* 0x0000001f00007819 */ /* 0x000fc800000006ff */
[----:B------:R2:W3:Y:S01]  /*1280*/  SYNCS.PHASECHK.TRANS64.TRYWAIT P1, [R3+URZ], R0 ;  /* 0x00000000030075a7 */ /* 0x0004e2000802017f */
[----:B------:R-:W-:Y:S05]  /*1290*/  @!P0 BRA `(.L_x_16) ;  /* 0x0000000000048947 */ /* 0x000fea0003800000 */
[----:B------:R-:W-:Y:S01]  /*12a0*/  BPT.TRAP 0x1 ;  /* 0x000000040000795c */ /* 0x000fe20000300000 */
.L_x_16:
[----:B---3--:R-:W-:Y:S05]  /*12b0*/  @P1 BRA `(.L_x_17) ;  /* 0x0000000000081947 */ /* 0x008fea0003800000 */
[----:B------:R-:W3:Y:S02]  /*12c0*/  SYNCS.PHASECHK.TRANS64.TRYWAIT P1, [R3+URZ], R0 ;  /* 0x00000000030075a7 */ /* 0x000ee4000802017f */
[----:B---3--:R-:W-:Y:S05]  /*12d0*/  @!P1 BRA `(.L_x_18) ;  /* 0x0000004c00409947 */ /* 0x008fea0003800000 */
.L_x_17:
[----:B------:R-:W-:-:S04]  /*12e0*/  UISETP.LT.AND UP0, UPT, UR40, 0x1, UPT ;  /* 0x000000012800788c */ /* 0x000fc8000bf01270 */
[----:B------:R-:W-:-:S04]  /*12f0*/  USEL UR4, UR40, 0x1, UP0 ;  /* 0x0000000128047887 */ /* 0x000fc80008000000 */
[----:B------:R-:W-:-:S06]  /*1300*/  UIADD3 UR4, UR40, -UR4, URZ ;  /* 0x8000000428047290 */ /* 0x000fcc000fffe03f */
[----:B--23--:R-:W-:Y:S01]  /*1310*/  IMAD.U32 R0, RZ, RZ, UR4 ;  /* 0x00000004ff007e24 */ /* 0x00cfe2000f8e00ff */
[----:B------:R-:W-:Y:S05]  /*1320*/  WARPSYNC.ALL ;  /* 0x0000000000007948 */ /* 0x000fea0003800000 */
[----:B------:R-:W-:Y:S01]  /*1330*/  ISETP.GE.AND P1, PT, R0, 0x1, PT ;  /* 0x000000010000780c */ /* 0x000fe20003f26270 */
[----:B------:R-:W-:Y:S01]  /*1340*/  UIADD3 UR4, UR42, 0x24180, URZ ;  /* 0x000241802a047890 */ /* 0x000fe2000fffe03f */
[----:B------:R-:W-:Y:S01]  /*1350*/  WARPGROUP.ARRIVE ;  /* 0x00000000000079c5 */ /* 0x000fe20000000000 */
[----:B------:R-:W-:Y:S01]  /*1360*/  UMOV UR9, 0x40000040 ;  /* 0x4000004000097882 */ /* 0x000fe20000000000 */
[----:B------:R-:W-:Y:S01]  /*1370*/  UMOV UR11, 0x40000040 ;  /* 0x40000040000b7882 */ /* 0x000fe20000000000 */
[----:B------:R-:W-:-:S04]  /*1380*/  USHF.R.U32.HI UR4, URZ, 0x4, UR4 ;  /* 0x000000043f047899 */ /* 0x000fc80008011604 */
[----:B------:R-:W-:Y:S02]  /*1390*/  ULOP3.LUT UR5, UR4, 0x3fff, URZ, 0xc0, !UPT ;  /* 0x00003fff04057892 */ /* 0x000fe4000f8ec03f */
[----:B------:R-:W-:Y:S02]  /*13a0*/  ULOP3.LUT UR4, UR41, 0x10000, URZ, 0xfc, !UPT ;  /* 0x0001000029047892 */ /* 0x000fe4000f8efc3f */
[----:B------:R-:W-:Y:S02]  /*13b0*/  ULOP3.LUT UR5, UR5, 0x10000, URZ, 0xfc, !UPT ;  /* 0x0001000005057892 */ /* 0x000fe4000f8efc3f */
[----:B------:R-:W-:Y:S02]  /*13c0*/  ULEA UR6, UR39, UR4, 0xa ;  /* 0x0000000427067291 */ /* 0x000fe4000f8e503f */
[----:B------:R-:W-:-:S05]  /*13d0*/  ULEA UR7, UR39, UR5, 0x9 ;  /* 0x0000000527077291 */ /* 0x000fca000f8e483f */
[----:B------:R-:W-:Y:S02]  /*13e0*/  UMOV UR8, UR6 ;  /* 0x0000000600087c82 */ /* 0x000fe40008000000 */
[----:B------:R-:W-:Y:S02]  /*13f0*/  UMOV UR10, UR7 ;  /* 0x00000007000a7c82 */ /* 0x000fe40008000000 */
[----:B------:R-:W-:Y:S01]  /*1400*/  HGMMA.64x64x8.F32.TF32 R24, gdesc[UR8], RZ, !UPT, gsb0 ;  /* 0x04e00000081879f0 */ /* 0x000fe2000c0028ff */
[----:B------:R-:W-:Y:S02]  /*1410*/  UIADD3 UR8, UR6, 0x2, URZ ;  /* 0x0000000206087890 */ /* 0x000fe4000fffe03f */
[----:B------:R-:W-:Y:S01]  /*1420*/  UIADD3 UR10, UR7, 0x2, URZ ;  /* 0x00000002070a7890 */ /* 0x000fe2000fffe03f */
[----:B------:R-:W-:Y:S01]  /*1430*/  UMOV UR9, 0x40000040 ;  /* 0x4000004000097882 */ /* 0x000fe20000000000 */
[----:B------:R-:W-:Y:S01]  /*1440*/  UMOV UR11, 0x40000040 ;  /* 0x40000040000b7882 */ /* 0x000fe20000000000 */
[----:B------:R-:W-:-:S02]  /*1450*/  WARPGROUP.DEPBAR.LE gsb0, 0x0 ;  /* 0x00008000000079c5 */ /* 0x000fc40000010000 */
[----:B------:R-:W-:-:S06]  /*1460*/  WARPGROUP.ARRIVE ;  /* 0x00000000000079c5 */ /* 0x000fcc0000000000 */
[----:B------:R-:W-:Y:S01]  /*1470*/  HGMMA.64x64x8.F32.TF32 R24, gdesc[UR8], R24, gsb0 ;  /* 0x04e00000081879f0 */ /* 0x000fe20008002818 */
[----:B------:R-:W-:Y:S02]  /*1480*/  UIADD3 UR8, UR6, 0x4, URZ ;  /* 0x0000000406087890 */ /* 0x000fe4000fffe03f */
[----:B------:R-:W-:Y:S01]  /*1490*/  UIADD3 UR10, UR7, 0x4, URZ ;  /* 0x00000004070a7890 */ /* 0x000fe2000fffe03f */
[----:B------:R-:W-:Y:S01]  /*14a0*/  UMOV UR9, 0x40000040 ;  /* 0x4000004000097882 */ /* 0x000fe20000000000 */
[----:B------:R-:W-:Y:S01]  /*14b0*/  UMOV UR11, 0x40000040 ;  /* 0x40000040000b7882 */ /* 0x000fe20000000000 */
[----:B------:R-:W-:Y:S02]  /*14c0*/  WARPGROUP.DEPBAR.LE gsb0, 0x0 ;  /* 0x00008000000079c5 */ /* 0x000fe40000010000 */
        /* <DEDUP_REMOVED lines=8> */
[----:B------:R-:W-:Y:S03]  /*1550*/  HGMMA.64x64x8.F32.TF32 R24, gdesc[UR8], R24, gsb0 ;  /* 0x04e00000081879f0 */ /* 0x000fe60008002818 */
[----:B------:R-:W-:Y:S02]  /*1560*/  WARPGROUP.DEPBAR.LE gsb0, 0x0 ;  /* 0x00008000000079c5 */ /* 0x000fe40000010000 */
[----:B------:R-:W-:Y:S05]  /*1570*/  @!P1 BRA `(.L_x_19) ;  /* 0x0000000400189947 */ /* 0x000fea0003800000 */
[----:B------:R-:W-:-:S04]  /*1580*/  UIADD3 UR6, UR39, 0x1, URZ ;  /* 0x0000000127067890 */ /* 0x000fc8000fffe03f */
[----:B------:R-:W-:-:S04]  /*1590*/  UISETP.NE.AND UP0, UPT, UR6, 0x9, UPT ;  /* 0x000000090600788c */ /* 0x000fc8000bf05270 */
[----:B------:R-:W-:Y:S02]  /*15a0*/  USEL UR7, URZ, 0x1, UP0 ;  /* 0x000000013f077887 */ /* 0x000fe40008000000 */
[----:B------:R-:W-:Y:S02]  /*15b0*/  USEL UR6, UR6, URZ, UP0 ;  /* 0x0000003f06067287 */ /* 0x000fe40008000000 */
[----:B------:R-:W-:-:S06]  /*15c0*/  ULOP3.LUT UR7, UR38, UR7, URZ, 0x3c, !UPT ;  /* 0x0000000726077292 */ /* 0x000fcc000f8e3c3f */
[----:B01----:R-:W-:Y:S01]  /*15d0*/  IMAD.U32 R5, RZ, RZ, UR7 ;  /* 0x00000007ff057e24 */ /* 0x003fe2000f8e00ff */
[----:B------:R-:W-:-:S06]  /*15e0*/  UMOV UR7, UR39 ;  /* 0x0000002700077c82 */ /* 0x000fcc0008000000 */
.L_x_26:
[----:B01----:R-:W-:Y:S05]  /*15f0*/  @!P0 BRA `(.L_x_20) ;  /* 0x0000000000048947 */ /* 0x003fea0003800000 */
[----:B------:R-:W-:Y:S01]  /*1600*/  BPT.TRAP 0x1 ;  /* 0x000000040000795c */ /* 0x000fe20000300000 */
.L_x_20:
[----:B------:R-:W0:Y:S01]  /*1610*/  S2UR UR9, SR_CgaCtaId ;  /* 0x00000000000979c3 */ /* 0x000e220000008800 */
[----:B------:R-:W-:Y:S01]  /*1620*/  UMOV UR8, 0x400 ;  /* 0x0000040000087882 */ /* 0x000fe20000000000 */
[----:B------:R-:W-:Y:S01]  /*1630*/  SHF.L.U32 R3, R5, 0x1f, RZ ;  /* 0x0000001f05037819 */ /* 0x000fe200000006ff */
[----:B0-----:R-:W-:-:S04]  /*1640*/  ULEA UR14, UR9, UR8, 0x18 ;  /* 0x00000008090e7291 */ /* 0x001fc8000f8ec03f */
[----:B------:R-:W-:-:S09]  /*1650*/  ULEA UR8, UR6, UR14, 0x3 ;  /* 0x0000000e06087291 */ /* 0x000fd2000f8e183f */
[----:B------:R0:W1:Y:S01]  /*1660*/  SYNCS.PHASECHK.TRANS64.TRYWAIT P1, [UR8], R3 ;  /* 0x00000003ff0075a7 */ /* 0x0000620008020148 */
[----:B------:R-:W-:Y:S05]  /*1670*/  @!P0 BRA `(.L_x_21) ;  /* 0x0000000000048947 */ /* 0x000fea0003800000 */
[----:B------:R-:W-:Y:S01]  /*1680*/  BPT.TRAP 0x1 ;  /* 0x000000040000795c */ /* 0x000fe20000300000 */
.L_x_21:
[----:B-1----:R-:W-:Y:S05]  /*1690*/  @P1 BRA `(.L_x_22) ;  /* 0x0000000000081947 */ /* 0x002fea0003800000 */
[----:B------:R-:W1:Y:S02]  /*16a0*/  SYNCS.PHASECHK.TRANS64.TRYWAIT P1, [UR8], R3 ;  /* 0x00000003ff0075a7 */ /* 0x000e640008020148 */
[----:B-1----:R-:W-:Y:S05]  /*16b0*/  @!P1 BRA `(.L_x_23) ;  /* 0x00000048005c9947 */ /* 0x002fea0003800000 */
.L_x_22:
[----:B------:R-:W-:Y:S01]  /*16c0*/  ULEA UR12, UR6, UR4, 0xa ;  /* 0x00000004060c7291 */ /* 0x000fe2000f8e503f */
[----:B------:R-:W-:Y:S01]  /*16d0*/  WARPGROUP.ARRIVE ;  /* 0x00000000000079c5 */ /* 0x000fe20000000000 */
[----:B------:R-:W-:Y:S01]  /*16e0*/  ULEA UR13, UR6, UR5, 0x9 ;  /* 0x00000005060d7291 */ /* 0x000fe2000f8e483f */
[----:B------:R-:W-:Y:S01]  /*16f0*/  UMOV UR9, 0x40000040 ;  /* 0x4000004000097882 */ /* 0x000fe20000000000 */
[----:B------:R-:W-:-:S03]  /*1700*/  UMOV UR11, 0x40000040 ;  /* 0x40000040000b7882 */ /* 0x000fc60000000000 */
[----:B------:R-:W-:Y:S02]  /*1710*/  UMOV UR8, UR12 ;  /* 0x0000000c00087c82 */ /* 0x000fe40008000000 */
[----:B------:R-:W-:Y:S02]  /*1720*/  UMOV UR10, UR13 ;  /* 0x0000000d000a7c82 */ /* 0x000fe40008000000 */
[----:B------:R-:W-:Y:S01]  /*1730*/  HGMMA.64x64x8.F32.TF32 R24, gdesc[UR8], R24, gsb0 ;  /* 0x04e00000081879f0 */ /* 0x000fe20008002818 */
        /* <DEDUP_REMOVED lines=23> */
[----:B------:R-:W-:Y:S01]  /*18b0*/  BPT.TRAP 0x1 ;  /* 0x000000040000795c */ /* 0x000fe20000300000 */
.L_x_24:
[----:B------:R-:W-:Y:S01]  /*18c0*/  ULEA UR8, UR7, UR14, 0x3 ;  /* 0x0000000e07087291 */ /* 0x000fe2000f8e183f */
[----:B------:R-:W-:-:S03]  /*18d0*/  ISETP.GT.U32.AND P1, PT, R19, 0x1, PT ;  /* 0x000000011300780c */ /* 0x000fc60003f24070 */
[----:B------:R-:W-:-:S04]  /*18e0*/  UIADD3 UR8, UR8, 0x48, URZ ;  /* 0x0000004808087890 */ /* 0x000fc8000fffe03f */
[----:B------:R-:W-:-:S09]  /*18f0*/  UPRMT UR8, URZ, 0x654, UR8 ;  /* 0x000006543f087896 */ /* 0x000fd20008000008 */
[----:B------:R-:W-:Y:S01]  /*1900*/  SYNCS.ARRIVE.TRANS64.RED.A1T0 RZ, [UR8], RZ ;  /* 0x000000ffffff79a7 */ /* 0x000fe20008100408 */
[----:B------:R-:W-:Y:S05]  /*1910*/  @P1 BRA `(.L_x_25) ;  /* 0x0000000000041947 */ /* 0x000fea0003800000 */
[----:B------:R-:W-:Y:S01]  /*1920*/  BPT.TRAP 0x1 ;  /* 0x000000040000795c */ /* 0x000fe20000300000 */
.L_x_25:
[----:B------:R-:W-:Y:S01]  /*1930*/  UIADD3 UR6, UR6, 0x1, URZ ;  /* 0x0000000106067890 */ /* 0x000fe2000fffe03f */
[C---:B------:R-:W-:Y:S01]  /*1940*/  ISETP.GT.AND P1, PT, R0.reuse, 0x1, PT ;  /* 0x000000010000780c */ /* 0x040fe20003f24270 */
[----:B------:R-:W-:Y:S01]  /*1950*/  UIADD3 UR7, UR7, 0x1, URZ ;  /* 0x0000000107077890 */ /* 0x000fe2000fffe03f */
[----:B------:R-:W-:Y:S01]  /*1960*/  VIADD R0, R0, 0xffffffff ;  /* 0xffffffff00007836 */ /* 0x000fe20000000000 */
[----:B------:R-:W-:Y:S02]  /*1970*/  UISETP.NE.AND UP0, UPT, UR6, 0x9, UPT ;  /* 0x000000090600788c */ /* 0x000fe4000bf05270 */
[----:B------:R-:W-:Y:S02]  /*1980*/  UISETP.NE.AND UP1, UPT, UR7, 0x9, UPT ;  /* 0x000000090700788c */ /* 0x000fe4000bf25270 */
[----:B------:R-:W-:Y:S02]  /*1990*/  USEL UR8, URZ, 0x1, UP0 ;  /* 0x000000013f087887 */ /* 0x000fe40008000000 */
[----:B------:R-:W-:-:S02]  /*19a0*/  USEL UR6, UR6, URZ, UP0 ;  /* 0x0000003f06067287 */ /* 0x000fc40008000000 */
[----:B------:R-:W-:Y:S02]  /*19b0*/  USEL UR7, UR7, URZ, UP1 ;  /* 0x0000003f07077287 */ /* 0x000fe40008800000 */
[----:B------:R-:W-:Y:S01]  /*19c0*/  LOP3.LUT R5, R5, UR8, RZ, 0x3c, !PT ;  /* 0x0000000805057c12 */ /* 0x000fe2000f8e3cff */
[----:B------:R-:W-:Y:S09]  /*19d0*/  @P1 BRA `(.L_x_26) ;  /* 0xfffffffc00041947 */ /* 0x000ff2000383ffff */
.L_x_19:
[----:B------:R-:W2:Y:S02]  /*19e0*/  LDC R0, c[0x0][0x28c] ;  /* 0x0000a300ff007b82 */ /* 0x000ea40000000800 */
[----:B--2---:R-:W-:-:S13]  /*19f0*/  ISETP.GE.AND P1, PT, R0, 0x1, PT ;  /* 0x000000010000780c */ /* 0x004fda0003f26270 */
[----:B------:R-:W-:Y:S05]  /*1a00*/  @!P1 BRA `(.L_x_27) ;  /* 0x0000000000489947 */ /* 0x000fea0003800000 */
[----:B------:R-:W-:Y:S05]  /*1a10*/  @!P0 BRA `(.L_x_28) ;  /* 0x0000000000048947 */ /* 0x000fea0003800000 */
[----:B------:R-:W-:Y:S01]  /*1a20*/  BPT.TRAP 0x1 ;  /* 0x000000040000795c */ /* 0x000fe20000300000 */
.L_x_28:
[----:B------:R-:W2:Y:S01]  /*1a30*/  S2UR UR7, SR_CgaCtaId ;  /* 0x00000000000779c3 */ /* 0x000ea20000008800 */
[----:B------:R-:W-:Y:S01]  /*1a40*/  UISETP.LT.AND UP0, UPT, UR40, 0x1, UPT ;  /* 0x000000012800788c */ /* 0x000fe2000bf01270 */
[----:B------:R-:W-:-:S03]  /*1a50*/  ISETP.GT.U32.AND P0, PT, R19, 0x1, PT ;  /* 0x000000011300780c */ /* 0x000fc60003f04070 */
[----:B------:R-:W-:-:S04]  /*1a60*/  USEL UR6, UR40, 0x1, UP0 ;  /* 0x0000000128067887 */ /* 0x000fc80008000000 */
[----:B------:R-:W-:-:S04]  /*1a70*/  UIADD3 UR6, UR39, UR40, -UR6 ;  /* 0x0000002827067290 */ /* 0x000fc8000fffe806 */
[----:B------:R-:W-:-:S04]  /*1a80*/  UIMAD.WIDE.U32 UR4, UR6, 0x38e38e39, URZ ;  /* 0x38e38e39060478a5 */ /* 0x000fc8000f8e003f */
[----:B------:R-:W-:-:S03]  /*1a90*/  USHF.R.U32.HI UR4, URZ, 0x1, UR5 ;  /* 0x000000013f047899 */ /* 0x000fc60008011605 */
[----:B------:R-:W-:Y:S01]  /*1aa0*/  UMOV UR5, 0x400 ;  /* 0x0000040000057882 */ /* 0x000fe20000000000 */
[----:B------:R-:W-:Y:S02]  /*1ab0*/  UIMAD UR6, UR4, -0x9, UR6 ;  /* 0xfffffff7040678a4 */ /* 0x000fe4000f8e0206 */
[----:B--2---:R-:W-:-:S04]  /*1ac0*/  ULEA UR5, UR7, UR5, 0x18 ;  /* 0x0000000507057291 */ /* 0x004fc8000f8ec03f */
[----:B------:R-:W-:-:S04]  /*1ad0*/  ULEA UR6, UR6, UR5, 0x3 ;  /* 0x0000000506067291 */ /* 0x000fc8000f8e183f */
[----:B------:R-:W-:-:S04]  /*1ae0*/  UIADD3 UR6, UR6, 0x48, URZ ;  /* 0x0000004806067890 */ /* 0x000fc8000fffe03f */
[----:B------:R-:W-:-:S09]  /*1af0*/  UPRMT UR6, URZ, 0x654, UR6 ;  /* 0x000006543f067896 */ /* 0x000fd20008000006 */
[----:B------:R-:W-:Y:S01]  /*1b00*/  SYNCS.ARRIVE.TRANS64.RED.A1T0 RZ, [UR6], RZ ;  /* 0x000000ffffff79a7 */ /* 0x000fe20008100406 */
[----:B------:R-:W-:Y:S05]  /*1b10*/  @P0 BRA `(.L_x_27) ;  /* 0x0000000000040947 */ /* 0x000fea0003800000 */
[----:B------:R-:W-:Y:S01]  /*1b20*/  BPT.TRAP 0x1 ;  /* 0x000000040000795c */ /* 0x000fe20000300000 */
.L_x_27:
[----:B------:R-:W2:Y:S01]  /*1b30*/  LDC R6, c[0x0][0x288] ;  /* 0x0000a200ff067b82 */ /* 0x000ea20000000800 */
[C---:B01----:R-:W-:Y:S01]  /*1b40*/  LOP3.LUT R5, R18.reuse, 0x3, RZ, 0xc0, !PT ;  /* 0x0000000312057812 */ /* 0x043fe200078ec0ff */
[----:B------:R-:W-:Y:S01]  /*1b50*/  IMAD.SHL.U32 R59, R59, 0x40, RZ ;  /* 0x000000403b3b7824 */ /* 0x000fe200078e00ff */
[----:B------:R-:W-:Y:S01]  /*1b60*/  UIADD3 UR39, UR40, UR39, URZ ;  /* 0x0000002728277290 */ /* 0x000fe2000fffe03f */
[----:B------:R-:W-:Y:S01]  /*1b70*/  SHF.R.U32.HI R3, RZ, 0x2, R18 ;  /* 0x00000002ff037819 */ /* 0x000fe20000011612 */
[C---:B------:R-:W-:Y:S01]  /*1b80*/  IMAD.SHL.U32 R10, R18.reuse, 0x2, RZ ;  /* 0x00000002120a7824 */ /* 0x040fe200078e00ff */
[----:B------:R-:W-:Y:S01]  /*1b90*/  LOP3.LUT R4, R18, 0x60, RZ, 0xc0, !PT ;  /* 0x0000006012047812 */ /* 0x000fe200078ec0ff */
[----:B------:R-:W-:Y:S01]  /*1ba0*/  UISETP.GT.U32.AND UP0, UPT, UR39, 0x8, UPT ;  /* 0x000000082700788c */ /* 0x000fe2000bf04070 */
[----:B------:R-:W-:Y:S01]  /*1bb0*/  LOP3.LUT R0, R22, 0x1, RZ, 0xc0, !PT ;  /* 0x0000000116007812 */ /* 0x000fe200078ec0ff */
[----:B------:R-:W-:Y:S01]  /*1bc0*/  ULDC UR7, c[0x0][0x284] ;  /* 0x0000a10000077ab9 */ /* 0x000fe20000000800 */
[----:B------:R-:W-:Y:S01]  /*1bd0*/  LOP3.LUT R3, R3, 0x7, RZ, 0xc0, !PT ;  /* 0x0000000703037812 */ /* 0x000fe200078ec0ff */
[----:B------:R-:W-:Y:S01]  /*1be0*/  UISETP.LT.U32.AND UP0, UPT, UR40, 0x9, UP0 ;  /* 0x000000092800788c */ /* 0x000fe20008701070 */
[----:B------:R-:W-:Y:S01]  /*1bf0*/  SHF.R.U32.HI R4, RZ, 0x1, R4 ;  /* 0x00000001ff047819 */ /* 0x000fe20000011604 */
[----:B------:R-:W-:Y:S01]  /*1c00*/  IMAD.SHL.U32 R8, R0, 0x40, RZ ;  /* 0x0000004000087824 */ /* 0x000fe200078e00ff */
[----:B------:R-:W-:Y:S01]  /*1c10*/  UISETP.GE.U32.AND UP1, UPT, UR40, 0x9, UPT ;  /* 0x000000092800788c */ /* 0x000fe2000bf26070 */
[----:B------:R-:W-:Y:S01]  /*1c20*/  SHF.R.S32.HI R15, RZ, 0x1f, R57 ;  /* 0x0000001fff0f7819 */ /* 0x000fe20000011439 */
[----:B------:R-:W-:Y:S01]  /*1c30*/  ULDC.64 UR8, c[0x0][0x5d0] ;  /* 0x0001740000087ab9 */ /* 0x000fe20000000a00 */
[--C-:B------:R-:W-:Y:S01]  /*1c40*/  IADD3 R7, RZ, -R4, -R3.reuse ;  /* 0x80000004ff077210 */ /* 0x100fe20007ffe803 */
[----:B------:R-:W-:Y:S01]  /*1c50*/  UIMAD.WIDE.U32 UR4, UR39, 0x38e38e39, URZ ;  /* 0x38e38e39270478a5 */ /* 0x000fe2000f8e003f */
[C---:B------:R-:W-:Y:S01]  /*1c60*/  LOP3.LUT R10, R59.reuse, 0x6, R10, 0xf8, !PT ;  /* 0x000000063b0a7812 */ /* 0x040fe200078ef80a */
[----:B------:R-:W-:Y:S01]  /*1c70*/  USEL UR6, URZ, 0x1, !UP0 ;  /* 0x000000013f067887 */ /* 0x000fe2000c000000 */
[----:B------:R-:W-:Y:S01]  /*1c80*/  LOP3.LUT R3, R8, 0x40, R3, 0xe2, !PT ;  /* 0x0000004008037812 */ /* 0x000fe200078ee203 */
[C---:B------:R-:W-:Y:S01]  /*1c90*/  IMAD.WIDE R8, R58.reuse, 0x80, RZ ;  /* 0x000000803a087825 */ /* 0x040fe200078e02ff */
[----:B------:R-:W-:Y:S01]  /*1ca0*/  SHF.R.S32.HI R11, RZ, 0x1f, R10 ;  /* 0x0000001fff0b7819 */ /* 0x000fe2000001140a */
[----:B------:R-:W-:Y:S01]  /*1cb0*/  USHF.R.U32.HI UR4, URZ, 0x1, UR5 ;  /* 0x000000013f047899 */ /* 0x000fe20008011605 */
[----:B--2---:R-:W-:Y:S01]  /*1cc0*/  ISETP.GE.AND P0, PT, R59, R6, PT ;  /* 0x000000063b00720c */ /* 0x004fe20003f06270 */
[----:B------:R-:W-:Y:S01]  /*1cd0*/  IMAD R12, R5, -0x2, R6 ;  /* 0xfffffffe050c7824 */ /* 0x000fe200078e0206 */
[----:B------:R-:W-:Y:S01]  /*1ce0*/  ULOP3.LUT UR38, UR38, UR6, URZ, 0x3c, !UPT ;  /* 0x0000000626267292 */ /* 0x000fe2000f8e3c3f */
[----:B------:R-:W-:Y:S01]  /*1cf0*/  IMAD.SHL.U32 R5, R58, 0x80, RZ ;  /* 0x000000803a057824 */ /* 0x000fe200078e00ff */
[----:B------:R-:W-:Y:S01]  /*1d00*/  LOP3.LUT R73, R8, R3, R4, 0xfe, !PT ;  /* 0x0000000308497212 */ /* 0x000fe200078efe04 */
[----:B------:R-:W-:Y:S01]  /*1d10*/  IMAD R6, R15, UR8, RZ ;  /* 0x000000080f067c24 */ /* 0x000fe2000f8e02ff */
[----:B------:R-:W-:Y:S01]  /*1d20*/  UIMAD UR39, UR4, -0x9, UR39 ;  /* 0xfffffff7042778a4 */ /* 0x000fe2000f8e0227 */
[----:B------:R-:W-:Y:S01]  /*1d30*/  IMAD R0, R0, -0x40, R7 ;  /* 0xffffffc000007824 */ /* 0x000fe200078e0207 */
[----:B------:R-:W-:Y:S01]  /*1d40*/  ISETP.GE.OR P0, PT, R5, UR7, P0 ;  /* 0x0000000705007c0c */ /* 0x000fe20008706670 */
[C---:B------:R-:W-:Y:S01]  /*1d50*/  IMAD R13, R57.reuse, UR9, R6 ;  /* 0x00000009390d7c24 */ /* 0x040fe2000f8e0206 */
[----:B------:R-:W-:Y:S01]  /*1d60*/  @UP1 ULOP3.LUT UR38, UR38, 0x1, UR4, 0x78, !UPT ;  /* 0x0000000126261892 */ /* 0x000fe2000f8e7804 */
[----:B------:R-:W-:Y:S01]  /*1d70*/  IMAD.WIDE.U32 R6, R57, UR8, R10 ;  /* 0x0000000839067c25 */ /* 0x000fe2000f8e000a */
[----:B------:R-:W-:-:S03]  /*1d80*/  IADD3 R3, -R5, UR7, R0 ;  /* 0x0000000705037c10 */ /* 0x000fc6000fffe100 */
[----:B------:R-:W-:Y:S02]  /*1d90*/  IMAD.IADD R7, R7, 0x1, R13 ;  /* 0x0000000107077824 */ /* 0x000fe400078e020d */
[----:B------:R-:W-:Y:S02]  /*1da0*/  IMAD.IADD R4, R12, 0x1, -R59 ;  /* 0x000000010c047824 */ /* 0x000fe400078e0a3b */
[----:B------:R-:W-:Y:S02]  /*1db0*/  IMAD.MOV.U32 R0, RZ, RZ, -0x1 ;  /* 0xffffffffff007424 */ /* 0x000fe400078e00ff */
[----:B------:R-:W-:Y:S05]  /*1dc0*/  @P0 BRA `(.L_x_29) ;  /* 0x0000002000980947 */ /* 0x000fea0003800000 */
[----:B------:R-:W0:Y:S01]  /*1dd0*/  LDC.64 R64, c[0x0][0x5c8] ;  /* 0x00017200ff407b82 */ /* 0x000e220000000a00 */
[----:B-----5:R-:W-:Y:S01]  /*1de0*/  FSETP.NEU.AND P0, PT, R56, RZ, PT ;  /* 0x000000ff3800720b */ /* 0x020fe20003f0d000 */
[----:B------:R-:W-:Y:S01]  /*1df0*/  BSSY B0, `(.L_x_29) ;  /* 0x0000223000007945 */ /* 0x000fe20003800000 */
[----:B------:R-:W-:-:S04]  /*1e00*/  ISETP.GT.AND P1, PT, R4, RZ, PT ;  /* 0x000000ff0400720c */ /* 0x000fc80003f24270 */
[----:B------:R-:W-:Y:S01]  /*1e10*/  ISETP.GT.AND P2, PT, R3, RZ, P1 ;  /* 0x000000ff0300720c */ /* 0x000fe20000f44270 */
[-C--:B0-----:R-:W-:Y:S02]  /*1e20*/  IMAD R12, R9, R64.reuse, RZ ;  /* 0x00000040090c7224 */ /* 0x081fe400078e02ff */
[----:B------:R-:W-:-:S04]  /*1e30*/  IMAD.WIDE.U32 R58, R73, R64, R6 ;  /* 0x00000040493a7225 */ /* 0x000fc800078e0006 */
[----:B------:R-:W-:-:S04]  /*1e40*/  IMAD R5, R73, R65, R12 ;  /* 0x0000004149057224 */ /* 0x000fc800078e020c */
[----:B------:R-:W-:Y:S01]  /*1e50*/  IMAD.IADD R75, R59, 0x1, R5 ;  /* 0x000000013b4b7824 */ /* 0x000fe200078e0205 */
[----:B------:R-:W-:Y:S06]  /*1e60*/  @!P0 BRA `(.L_x_30) ;  /* 0x0000001400dc8947 */ /* 0x000fec0003800000 */
[----:B------:R-:W0:Y:S01]  /*1e70*/  LDC.64 R66, c[0x0][0x5b8] ;  /* 0x00016e00ff427b82 */ /* 0x000e220000000a00 */
[----:B------:R-:W-:-:S07]  /*1e80*/  ULDC.64 UR4, c[0x0][0x5c0] ;  /* 0x0001700000047ab9 */ /* 0x000fce0000000a00 */
[----:B------:R-:W1:Y:S08]  /*1e90*/  LDC.64 R68, c[0x0][0x5b0] ;  /* 0x00016c00ff447b82 */ /* 0x000e700000000a00 */
[----:B------:R-:W2:Y:S01]  /*1ea0*/  LDC.64 R70, c[0x0][0x5a8] ;  /* 0x00016a00ff467b82 */ /* 0x000ea20000000a00 */
[-C--:B0-----:R-:W-:Y:S02]  /*1eb0*/  IMAD R6, R15, R66.reuse, RZ ;  /* 0x000000420f067224 */ /* 0x081fe400078e02ff */
[----:B------:R-:W-:-:S04]  /*1ec0*/  IMAD.WIDE.U32 R60, R57, R66, R10 ;  /* 0x00000042393c7225 */ /* 0x000fc800078e000a */
[----:B------:R-:W-:Y:S02]  /*1ed0*/  IMAD R59, R57, R67, R6 ;  /* 0x00000043393b7224 */ /* 0x000fe400078e0206 */
[-C--:B-1----:R-:W-:Y:S02]  /*1ee0*/  IMAD R8, R9, R68.reuse, RZ ;  /* 0x0000004409087224 */ /* 0x082fe400078e02ff */
[----:B------:R-:W-:Y:S02]  /*1ef0*/  IMAD.IADD R13, R61, 0x1, R59 ;  /* 0x000000013d0d7824 */ /* 0x000fe400078e023b */
[----:B------:R-:W-:Y:S02]  /*1f00*/  IMAD.MOV.U32 R12, RZ, RZ, R60 ;  /* 0x000000ffff0c7224 */ /* 0x000fe400078e003c */
[C---:B------:R-:W-:Y:S02]  /*1f10*/  IMAD R63, R73.reuse, R69, R8 ;  /* 0x00000045493f7224 */ /* 0x040fe400078e0208 */
[----:B------:R-:W-:-:S04]  /*1f20*/  IMAD.WIDE.U32 R6, R73, R68, R12 ;  /* 0x0000004449067225 */ /* 0x000fc800078e000c */
[----:B------:R-:W-:Y:S01]  /*1f30*/  IMAD.IADD R5, R7, 0x1, R63 ;  /* 0x0000000107057824 */ /* 0x000fe200078e023f */
[----:B--2---:R-:W-:-:S04]  /*1f40*/  LEA R14, P0, R6, R70, 0x2 ;  /* 0x00000046060e7211 */ /* 0x004fc800078010ff */
[----:B------:R-:W-:-:S05]  /*1f50*/  LEA.HI.X R15, R6, R71, R5, 0x2, P0 ;  /* 0x00000047060f7211 */ /* 0x000fca00000f1405 */
[----:B------:R0:W2:Y:S01]  /*1f60*/  @P2 LDG.E.LTC128B R5, desc[UR36][R14.64] ;  /* 0x000000240e052981 */ /* 0x0000a2000c1e1920 */
[----:B------:R-:W-:Y:S01]  /*1f70*/  LEA R8, P3, R58, UR4, 0x2 ;  /* 0x000000043a087c11 */ /* 0x000fe2000f8610ff */
[----:B------:R-:W-:Y:S01]  /*1f80*/  IMAD.WIDE.U32 R6, R73, R68, R10 ;  /* 0x0000004449067225 */ /* 0x000fe200078e000a */
[----:B------:R-:W-:Y:S01]  /*1f90*/  ISETP.GT.AND P0, PT, R4, 0x1, PT ;  /* 0x000000010400780c */ /* 0x000fe20003f04270 */
[----:B------:R-:W-:Y:S02]  /*1fa0*/  BSSY B1, `(.L_x_31) ;  /* 0x0000012000017945 */ /* 0x000fe40003800000 */
[----:B------:R-:W-:Y:S02]  /*1fb0*/  IMAD.IADD R7, R63, 0x1, R7 ;  /* 0x000000013f077824 */ /* 0x000fe400078e0207 */
[----:B------:R-:W-:Y:S01]  /*1fc0*/  IMAD.WIDE.U32 R20, R57, R66, R6 ;  /* 0x0000004239147225 */ /* 0x000fe200078e0006 */
[----:B0-----:R-:W-:-:S03]  /*1fd0*/  SHF.L.U64.HI R15, R68, 0x3, R69 ;  /* 0x00000003440f7819 */ /* 0x001fc60000010245 */
[----:B------:R-:W-:Y:S01]  /*1fe0*/  IMAD.IADD R7, R59, 0x1, R21 ;  /* 0x000000013b077824 */ /* 0x000fe200078e0215 */
[----:B------:R-:W-:Y:S01]  /*1ff0*/  LEA R6, P4, R20, R70, 0x2 ;  /* 0x0000004614067211 */ /* 0x000fe200078810ff */
[----:B------:R-:W-:-:S03]  /*2000*/  IMAD.SHL.U32 R14, R68, 0x8, RZ ;  /* 0x00000008440e7824 */ /* 0x000fc600078e00ff */
[----:B------:R-:W-:Y:S01]  /*2010*/  LEA.HI.X R7, R20, R71, R7, 0x2, P4 ;  /* 0x0000004714077211 */ /* 0x000fe200020f1407 */
[----:B------:R-:W-:Y:S01]  /*2020*/  IMAD.WIDE.U32 R20, R73, R68, R14 ;  /* 0x0000004449147225 */ /* 0x000fe200078e000e */
[----:B--2---:R-:W-:-:S05]  /*2030*/  LOP3.LUT R9, R5, 0xffffe000, RZ, 0xc0, !PT ;  /* 0xffffe00005097812 */ /* 0x004fca00078ec0ff */
[----:B------:R-:W-:-:S04]  /*2040*/  FMUL R9, R9, R56 ;  /* 0x0000003809097220 */ /* 0x000fc80000400000 */
[----:B------:R-:W-:Y:S01]  /*2050*/  FFMA R67, R24, R23, R9 ;  /* 0x0000001718437223 */ /* 0x000fe20000000009 */
[----:B------:R-:W-:Y:S02]  /*2060*/  LEA.HI.X R9, R58, UR5, R75, 0x2, P3 ;  /* 0x000000053a097c11 */ /* 0x000fe400098f144b */
[----:B------:R-:W-:Y:S02]  /*2070*/  ISETP.GT.AND P3, PT, R3, RZ, P0 ;  /* 0x000000ff0300720c */ /* 0x000fe40000764270 */
[----:B------:R-:W-:-:S05]  /*2080*/  F2FP.TF32.F32.PACK_B R67, R67 ;  /* 0x00000043ff43723e */ /* 0x000fca00024050ff */
[----:B------:R0:W-:Y:S06]  /*2090*/  @P2 STG.E desc[UR36][R8.64], R67 ;  /* 0x0000004308002986 */ /* 0x0001ec000c101924 */
[----:B------:R-:W-:Y:S05]  /*20a0*/  @!P3 BRA `(.L_x_32) ;  /* 0x000000000004b947 */ /* 0x000fea0003800000 */
[----:B------:R1:W5:Y:S02]  /*20b0*/  LDG.E.LTC128B R5, desc[UR36][R6.64+0x4] ;  /* 0x0000042406057981 */ /* 0x000364000c1e1920 */
.L_x_32:
[----:B------:R-:W-:Y:S05]  /*20c0*/  BSYNC B1 ;  /* 0x0000000000017941 */ /* 0x000fea0003800000 */
.L_x_31:
[----:B-----5:R-:W-:Y:S01]  /*20d0*/  LOP3.LUT R15, R5, 0xffffe000, RZ, 0xc0, !PT ;  /* 0xffffe000050f7812 */ /* 0x020fe200078ec0ff */
[----:B------:R-:W-:Y:S01]  /*20e0*/  IMAD.IADD R63, R63, 0x1, R21 ;  /* 0x000000013f3f7824 */ /* 0x000fe200078e0215 */
[----:B------:R-:W-:Y:S01]  /*20f0*/  IADD3 R60, P2, R60, R20, RZ ;  /* 0x000000143c3c7210 */ /* 0x000fe20007f5e0ff */
[----:B------:R-:W-:Y:S01]  /*2100*/  IMAD.MOV.U32 R24, RZ, RZ, R5 ;  /* 0x000000ffff187224 */ /* 0x000fe200078e0005 */
[----:B------:R-:W-:Y:S01]  /*2110*/  ISETP.GT.AND P1, PT, R3, 0x8, P1 ;  /* 0x000000080300780c */ /* 0x000fe20000f24270 */
[----:B------:R-:W-:Y:S02]  /*2120*/  FMUL R12, R15, R56 ;  /* 0x000000380f0c7220 */ /* 0x000fe40000400000 */
[----:B------:R-:W-:Y:S01]  /*2130*/  IMAD.X R13, R63, 0x1, R13, P2 ;  /* 0x000000013f0d7824 */ /* 0x000fe200010e060d */
[----:B------:R-:W-:Y:S01]  /*2140*/  LEA R14, P2, R60, R70, 0x2 ;  /* 0x000000463c0e7211 */ /* 0x000fe200078410ff */
[----:B------:R-:W-:-:S03]  /*2150*/  FFMA R25, R25, R23, R12 ;  /* 0x0000001719197223 */ /* 0x000fc6000000000c */
[----:B------:R-:W-:Y:S02]  /*2160*/  LEA.HI.X R15, R60, R71, R13, 0x2, P2 ;  /* 0x000000473c0f7211 */ /* 0x000fe400010f140d */
[----:B------:R-:W-:-:S05]  /*2170*/  F2FP.TF32.F32.PACK_B R25, R25 ;  /* 0x00000019ff19723e */ /* 0x000fca00024050ff */
[----:B------:R2:W-:Y:S04]  /*2180*/  @P3 STG.E desc[UR36][R8.64+0x4], R25 ;  /* 0x0000041908003986 */ /* 0x0005e8000c101924 */
[----:B------:R-:W3:Y:S01]  /*2190*/  @P1 LDG.E.LTC128B R24, desc[UR36][R14.64] ;  /* 0x000000240e181981 */ /* 0x000ee2000c1e1920 */
[----:B------:R-:W-:Y:S01]  /*21a0*/  IADD3 R20, P2, R10, R20, RZ ;  /* 0x000000140a147210 */ /* 0x000fe20007f5e0ff */
[----:B------:R-:W-:Y:S01]  /*21b0*/  BSSY B1, `(.L_x_33) ;  /* 0x0000011000017945 */ /* 0x000fe20003800000 */
[----:B------:R-:W-:-:S03]  /*21c0*/  ISETP.GT.AND P0, PT, R3, 0x8, P0 ;  /* 0x000000080300780c */ /* 0x000fc60000704270 */
[----:B------:R-:W-:Y:S01]  /*21d0*/  IMAD.X R21, R11, 0x1, R63, P2 ;  /* 0x000000010b157824 */ /* 0x000fe200010e063f */
[C---:B------:R-:W-:Y:S02]  /*21e0*/  SHF.L.U64.HI R11, R64.reuse, 0x5, R65 ;  /* 0x00000005400b7819 */ /* 0x040fe40000010241 */
[----:B------:R-:W-:Y:S01]  /*21f0*/  LEA R12, P2, R64, R8, 0x5 ;  /* 0x00000008400c7211 */ /* 0x000fe200078428ff */
[----:B------:R-:W-:-:S04]  /*2200*/  IMAD.WIDE.U32 R20, R57, R66, R20 ;  /* 0x0000004239147225 */ /* 0x000fc800078e0014 */
[----:B------:R-:W-:Y:S01]  /*2210*/  IMAD.X R13, R11, 0x1, R9, P2 ;  /* 0x000000010b0d7824 */ /* 0x000fe200010e0609 */
[----:B------:R-:W-:Y:S02]  /*2220*/  LEA R10, P3, R20, R70, 0x2 ;  /* 0x00000046140a7211 */ /* 0x000fe400078610ff */
[----:B---3--:R-:W-:-:S05]  /*2230*/  LOP3.LUT R5, R24, 0xffffe000, RZ, 0xc0, !PT ;  /* 0xffffe00018057812 */ /* 0x008fca00078ec0ff */
[----:B------:R-:W-:-:S04]  /*2240*/  FMUL R5, R5, R56 ;  /* 0x0000003805057220 */ /* 0x000fc80000400000 */
[----:B------:R-:W-:Y:S01]  /*2250*/  FFMA R57, R26, R23, R5 ;  /* 0x000000171a397223 */ /* 0x000fe20000000005 */
[----:B------:R-:W-:-:S04]  /*2260*/  IMAD.IADD R5, R59, 0x1, R21 ;  /* 0x000000013b057824 */ /* 0x000fc800078e0215 */
[----:B------:R-:W-:Y:S02]  /*2270*/  F2FP.TF32.F32.PACK_B R57, R57 ;  /* 0x00000039ff39723e */ /* 0x000fe400024050ff */
[----:B------:R-:W-:-:S03]  /*2280*/  LEA.HI.X R11, R20, R71, R5, 0x2, P3 ;  /* 0x00000047140b7211 */ /* 0x000fc600018f1405 */
[----:B------:R2:W-:Y:S01]  /*2290*/  @P1 STG.E desc[UR36][R12.64], R57 ;  /* 0x000000390c001986 */ /* 0x0005e2000c101924 */
[----:B------:R-:W-:Y:S05]  /*22a0*/  @!P0 BRA `(.L_x_34) ;  /* 0x0000000000048947 */ /* 0x000fea0003800000 */
[----:B------:R3:W5:Y:S02]  /*22b0*/  LDG.E.LTC128B R24, desc[UR36][R10.64+0x4] ;  /* 0x000004240a187981 */ /* 0x000764000c1e1920 */
.L_x_34:
[----:B------:R-:W-:Y:S05]  /*22c0*/  BSYNC B1 ;  /* 0x0000000000017941 */ /* 0x000fea0003800000 */
.L_x_33:
[----:B-----5:R-:W-:Y:S01]  /*22d0*/  LOP3.LUT R5, R24, 0xffffe000, RZ, 0xc0, !PT ;  /* 0xffffe00018057812 */ /* 0x020fe200078ec0ff */
[----:B------:R-:W-:Y:S01]  /*22e0*/  BSSY B1, `(.L_x_35) ;  /* 0x0000009000017945 */ /* 0x000fe20003800000 */
[----:B------:R-:W-:-:S03]  /*22f0*/  ISETP.GT.AND P1, PT, R4, 0x8, PT ;  /* 0x000000080400780c */ /* 0x000fc60003f24270 */
[----:B------:R-:W-:Y:S01]  /*2300*/  FMUL R14, R5, R56 ;  /* 0x00000038050e7220 */ /* 0x000fe20000400000 */
[----:B------:R-:W-:-:S03]  /*2310*/  ISETP.GT.AND P2, PT, R3, RZ, P1 ;  /* 0x000000ff0300720c */ /* 0x000fc60000f44270 */
[----:B------:R-:W-:-:S05]  /*2320*/  FFMA R27, R27, R23, R14 ;  /* 0x000000171b1b7223 */ /* 0x000fca000000000e */
[----:B------:R-:W-:-:S05]  /*2330*/  F2FP.TF32.F32.PACK_B R27, R27 ;  /* 0x0000001bff1b723e */ /* 0x000fca00024050ff */
[----:B------:R4:W-:Y:S01]  /*2340*/  @P0 STG.E desc[UR36][R12.64+0x4], R27 ;  /* 0x0000041b0c000986 */ /* 0x0009e2000c101924 */
[----:B------:R-:W-:Y:S05]  /*2350*/  @!P2 BRA `(.L_x_36) ;  /* 0x000000000004a947 */ /* 0x000fea0003800000 */
[----:B------:R0:W5:Y:S02]  /*2360*/  LDG.E.LTC128B R24, desc[UR36][R6.64+0x20] ;  /* 0x0000202406187981 */ /* 0x000164000c1e1920 */
.L_x_36:
[----:B------:R-:W-:Y:S05]  /*2370*/  BSYNC B1 ;  /* 0x0000000000017941 */ /* 0x000fea0003800000 */
.L_x_35:
        /* <DEDUP_REMOVED lines=10> */
.L_x_38:
[----:B------:R-:W-:Y:S05]  /*2420*/  BSYNC B1 ;  /* 0x0000000000017941 */ /* 0x000fea0003800000 */
.L_x_37:
[----:B0----5:R-:W-:Y:S01]  /*2430*/  LOP3.LUT R5, R24, 0xffffe000, RZ, 0xc0, !PT ;  /* 0xffffe00018057812 */ /* 0x021fe200078ec0ff */
[----:B------:R-:W-:Y:S01]  /*2440*/  BSSY B1, `(.L_x_39) ;  /* 0x0000008000017945 */ /* 0x000fe20003800000 */
[----:B------:R-:W-:-:S03]  /*2450*/  ISETP.GT.AND P1, PT, R3, 0x8, P1 ;  /* 0x000000080300780c */ /* 0x000fc60000f24270 */
[----:B------:R-:W-:-:S04]  /*2460*/  FMUL R14, R5, R56 ;  /* 0x00000038050e7220 */ /* 0x000fc80000400000 */
[----:B------:R-:W-:-:S05]  /*2470*/  FFMA R29, R29, R23, R14 ;  /* 0x000000171d1d7223 */ /* 0x000fca000000000e */
[----:B------:R-:W-:-:S05]  /*2480*/  F2FP.TF32.F32.PACK_B R29, R29 ;  /* 0x0000001dff1d723e */ /* 0x000fca00024050ff */
[----:B------:R0:W-:Y:S01]  /*2490*/  @P3 STG.E desc[UR36][R8.64+0x24], R29 ;  /* 0x0000241d08003986 */ /* 0x0001e2000c101924 */
[----:B------:R-:W-:Y:S05]  /*24a0*/  @!P1 BRA `(.L_x_40) ;  /* 0x0000000000049947 */ /* 0x000fea0003800000 */
[----:B------:R0:W5:Y:S02]  /*24b0*/  LDG.E.LTC128B R24, desc[UR36][R10.64+0x20] ;  /* 0x000020240a187981 */ /* 0x000164000c1e1920 */
.L_x_40:
[----:B------:R-:W-:Y:S05]  /*24c0*/  BSYNC B1 ;  /* 0x0000000000017941 */ /* 0x000fea0003800000 */
.L_x_39:
[----:B-----5:R-:W-:Y:S01]  /*24d0*/  LOP3.LUT R5, R24, 0xffffe000, RZ, 0xc0, !PT ;  /* 0xffffe00018057812 */ /* 0x020fe200078ec0ff */
        /* <DEDUP_REMOVED lines=8> */
.L_x_42:
[----:B------:R-:W-:Y:S05]  /*2560*/  BSYNC B1 ;  /* 0x0000000000017941 */ /* 0x000fea0003800000 */
.L_x_41:
[----:B0----5:R-:W-:Y:S01]  /*2570*/  LOP3.LUT R5, R24, 0xffffe000, RZ, 0xc0, !PT ;  /* 0xffffe00018057812 */ /* 0x021fe200078ec0ff */
        /* <DEDUP_REMOVED lines=9> */
.L_x_44:
[----:B------:R-:W-:Y:S05]  /*2610*/  BSYNC B1 ;  /* 0x0000000000017941 */ /* 0x000fea0003800000 */
.L_x_43:
        /* <DEDUP_REMOVED lines=10> */
.L_x_46:
[----:B------:R-:W-:Y:S05]  /*26c0*/  BSYNC B1 ;  /* 0x0000000000017941 */ /* 0x000fea0003800000 */
.L_x_45:
        /* <DEDUP_REMOVED lines=9> */
.L_x_48:
[----:B------:R-:W-:Y:S05]  /*2760*/  BSYNC B1 ;  /* 0x0000000000017941 */ /* 0x000fea0003800000 */
.L_x_47:
        /* <DEDUP_REMOVED lines=9> */
.L_x_50:
[----:B------:R-:W-:Y:S05]  /*2800*/  BSYNC B1 ;  /* 0x0000000000017941 */ /* 0x000fea0003800000 */
.L_x_49:
        /* <DEDUP_REMOVED lines=10> */
.L_x_52:
[----:B------:R-:W-:Y:S05]  /*28b0*/  BSYNC B1 ;  /* 0x0000000000017941 */ /* 0x000fea0003800000 */
.L_x_51:
        /* <DEDUP_REMOVED lines=10> */
.L_x_54:
[----:B------:R-:W-:Y:S05]  /*2960*/  BSYNC B1 ;  /* 0x0000000000017941 */ /* 0x000fea0003800000 */
.L_x_53:
        /* <DEDUP_REMOVED lines=9> */
.L_x_56:
[----:B------:R-:W-:Y:S05]  /*2a00*/  BSYNC B1 ;  /* 0x0000000000017941 */ /* 0x000fea0003800000 */
.L_x_55:
        /* <DEDUP_REMOVED lines=9> */
.L_x_58:
[----:B------:R-:W-:Y:S05]  /*2aa0*/  BSYNC B1 ;  /* 0x0000000000017941 */ /* 0x000fea0003800000 */
.L_x_57:
        /* <DEDUP_REMOVED lines=10> */
.L_x_60:
[----:B------:R-:W-:Y:S05]  /*2b50*/  BSYNC B1 ;  /* 0x0000000000017941 */ /* 0x000fea0003800000 */
.L_x_59:
        /* <DEDUP_REMOVED lines=10> */
.L_x_62:
[----:B------:R-:W-:Y:S05]  /*2c00*/  BSYNC B1 ;  /* 0x0000000000017941 */ /* 0x000fea0003800000 */
.L_x_61:
        /* <DEDUP_REMOVED lines=9> */
.L_x_64:
[----:B------:R-:W-:Y:S05]  /*2ca0*/  BSYNC B1 ;  /* 0x0000000000017941 */ /* 0x000fea0003800000 */
.L_x_63:
        /* <DEDUP_REMOVED lines=9> */
.L_x_66:
[----:B------:R-:W-:Y:S05]  /*2d40*/  BSYNC B1 ;  /* 0x0000000000017941 */ /* 0x000fea0003800000 */
.L_x_65:
        /* <DEDUP_REMOVED lines=10> */
.L_x_68:
[----:B------:R-:W-:Y:S05]  /*2df0*/  BSYNC B1 ;  /* 0x0000000000017941 */ /* 0x000fea0003800000 */
.L_x_67:
        /* <DEDUP_REMOVED lines=10> */
.L_x_70:
[----:B------:R-:W-:Y:S05]  /*2ea0*/  BSYNC B1 ;  /* 0x0000000000017941 */ /* 0x000fea0003800000 */
.L_x_69:
        /* <DEDUP_REMOVED lines=9> */
.L_x_72:
[----:B------:R-:W-:Y:S05]  /*2f40*/  BSYNC B1 ;  /* 0x0000000000017941 */ /* 0x000fea0003800000 */
.L_x_71:
        /* <DEDUP_REMOVED lines=9> */
.L_x_74:
[----:B------:R-:W-:Y:S05]  /*2fe0*/  BSYNC B1 ;  /* 0x0000000000017941 */ /* 0x000fea0003800000 */
.L_x_73:
        /* <DEDUP_REMOVED lines=10> */
.L_x_76:
[----:B------:R-:W-:Y:S05]  /*3090*/  BSYNC B1 ;  /* 0x0000000000017941 */ /* 0x000fea0003800000 */
.L_x_75:
        /* <DEDUP_REMOVED lines=10> */
.L_x_78:
[----:B------:R-:W-:Y:S05]  /*3140*/  BSYNC B1 ;  /* 0x0000000000017941 */ /* 0x000fea0003800000 */
.L_x_77:
        /* <DEDUP_REMOVED lines=9> */
.L_x_80:
[----:B------:R-:W-:Y:S05]  /*31e0*/  BSYNC B1 ;  /* 0x0000000000017941 */ /* 0x000fea0003800000 */
.L_x_79:
        /* <DEDUP_REMOVED lines=9> */
.L_x_82:
[----:B------:R-:W-:Y:S05]  /*3280*/  BSYNC B1 ;  /* 0x0000000000017941 */ /* 0x000fea0003800000 */
.L_x_81:
        /* <DEDUP_REMOVED lines=10> */
.L_x_84:
[----:B------:R-:W-:Y:S05]  /*3330*/  BSYNC B1 ;  /* 0x0000000000017941 */ /* 0x000fea0003800000 */
.L_x_83:
[----:B-----5:R-:W-:Y:S01]  /*3340*/  LOP3.LUT R5, R24, 0xffffe000, RZ, 0xc0, !PT ;  /* 0xffffe00018057812 */ /* 0x020fe200078ec0ff */
[----:B------:R-:W-:Y:S01]  /*3350*/  BSSY B1, `(.L_x_85) ;  /* 0x000000b000017945 */ /* 0x000fe20003800000 */
[----:B------:R-:W-:Y:S01]  /*3360*/  ISETP.GT.AND P0, PT, R4, 0x39, PT ;  /* 0x000000390400780c */ /* 0x000fe20003f04270 */
[----:B------:R-:W-:Y:S02]  /*3370*/  @P2 IMAD.MOV.U32 R4, RZ, RZ, R8 ;  /* 0x000000ffff042224 */ /* 0x000fe400078e0008 */
[----:B------:R-:W-:Y:S01]  /*3380*/  FMUL R5, R5, R56 ;  /* 0x0000003805057220 */ /* 0x000fe20000400000 */
[----:B------:R-:W-:-:S03]  /*3390*/  ISETP.GT.AND P3, PT, R3, RZ, P0 ;  /* 0x000000ff0300720c */ /* 0x000fc60000764270 */
[----:B------:R-:W-:Y:S01]  /*33a0*/  FFMA R15, R52, R23, R5 ;  /* 0x00000017340f7223 */ /* 0x000fe20000000005 */
[----:B------:R-:W-:-:S04]  /*33b0*/  @P2 IMAD.MOV.U32 R5, RZ, RZ, R9 ;  /* 0x000000ffff052224 */ /* 0x000fc800078e0009 */
[----:B------:R-:W-:-:S05]  /*33c0*/  F2FP.TF32.F32.PACK_B R15, R15 ;  /* 0x0000000fff0f723e */ /* 0x000fca00024050ff */
[----:B------:R0:W-:Y:S01]  /*33d0*/  @P2 STG.E desc[UR36][R4.64+0xe0], R15 ;  /* 0x0000e00f04002986 */ /* 0x0001e2000c101924 */
[----:B------:R-:W-:Y:S05]  /*33e0*/  @!P3 BRA `(.L_x_86) ;  /* 0x000000000004b947 */ /* 0x000fea0003800000 */
[----:B------:R0:W5:Y:S02]  /*33f0*/  LDG.E.LTC128B R24, desc[UR36][R6.64+0xe4] ;  /* 0x0000e42406187981 */ /* 0x000164000c1e1920 */
.L_x_86:
[----:B------:R-:W-:Y:S05]  /*3400*/  BSYNC B1 ;  /* 0x0000000000017941 */ /* 0x000fea0003800000 */
.L_x_85:
        /* <DEDUP_REMOVED lines=9> */
.L_x_88:
[----:B------:R-:W-:Y:S05]  /*34a0*/  BSYNC B1 ;  /* 0x0000000000017941 */ /* 0x000fea0003800000 */
.L_x_87:
[----:B-----5:R-:W-:Y:S01]  /*34b0*/  LOP3.LUT R5, R24, 0xffffe000, RZ, 0xc0, !PT ;  /* 0xffffe00018057812 */ /* 0x020fe200078ec0ff */
[----:B------:R-:W-:Y:S01]  /*34c0*/  @P1 IMAD.MOV.U32 R4, RZ, RZ, R12 ;  /* 0x000000ffff041224 */ /* 0x000fe200078e000c */
[----:B------:R-:W-:Y:S01]  /*34d0*/  ISETP.GT.AND P0, PT, R3, 0x8, P0 ;  /* 0x000000080300780c */ /* 0x000fe20000704270 */
[----:B------:R-:W-:Y:S02]  /*34e0*/  BSSY B1, `(.L_x_89) ;  /* 0x0000008000017945 */ /* 0x000fe40003800000 */
[----:B------:R-:W-:-:S04]  /*34f0*/  FMUL R5, R5, R56 ;  /* 0x0000003805057220 */ /* 0x000fc80000400000 */
[----:B-1----:R-:W-:Y:S01]  /*3500*/  FFMA R7, R54, R23, R5 ;  /* 0x0000001736077223 */ /* 0x002fe20000000005 */
[----:B------:R-:W-:-:S04]  /*3510*/  @P1 IMAD.MOV.U32 R5, RZ, RZ, R13 ;  /* 0x000000ffff051224 */ /* 0x000fc800078e000d */
[----:B------:R-:W-:-:S05]  /*3520*/  F2FP.TF32.F32.PACK_B R7, R7 ;  /* 0x00000007ff07723e */ /* 0x000fca00024050ff */
[----:B------:R1:W-:Y:S01]  /*3530*/  @P1 STG.E desc[UR36][R4.64+0xe0], R7 ;  /* 0x0000e00704001986 */ /* 0x0003e2000c101924 */
[----:B------:R-:W-:Y:S05]  /*3540*/  @!P0 BRA `(.L_x_90) ;  /* 0x0000000000048947 */ /* 0x000fea0003800000 */
[----:B------:R0:W5:Y:S02]  /*3550*/  LDG.E.LTC128B R24, desc[UR36][R10.64+0xe4] ;  /* 0x0000e4240a187981 */ /* 0x000164000c1e1920 */
.L_x_90:
[----:B------:R-:W-:Y:S05]  /*3560*/  BSYNC B1 ;  /* 0x0000000000017941 */ /* 0x000fea0003800000 */
.L_x_89:
[----:B------:R-:W-:Y:S05]  /*3570*/  @!P0 BRA `(.L_x_91) ;  /* 0x0000000800a88947 */ /* 0x000fea0003800000 */
[----:B-----5:R-:W-:-:S05]  /*3580*/  LOP3.LUT R3, R24, 0xffffe000, RZ, 0xc0, !PT ;  /* 0xffffe00018037812 */ /* 0x020fca00078ec0ff */
[----:B-1----:R-:W-:-:S04]  /*3590*/  FMUL R4, R3, R56 ;  /* 0x0000003803047220 */ /* 0x002fc80000400000 */
[----:B------:R-:W-:-:S05]  /*35a0*/  FFMA R55, R55, R23, R4 ;  /* 0x0000001737377223 */ /* 0x000fca0000000004 */
[----:B------:R-:W-:-:S05]  /*35b0*/  F2FP.TF32.F32.PACK_B R55, R55 ;  /* 0x00000037ff37723e */ /* 0x000fca00024050ff */
[----:B------:R1:W-:Y:S01]  /*35c0*/  STG.E desc[UR36][R12.64+0xe4], R55 ;  /* 0x0000e4370c007986 */ /* 0x0003e2000c101924 */
[----:B------:R-:W-:Y:S05]  /*35d0*/  BRA `(.L_x_91) ;  /* 0x0000000800907947 */ /* 0x000fea0003800000 */
.L_x_30:
[----:B------:R-:W-:Y:S01]  /*35e0*/  ISETP.GT.AND P3, PT, R4, 0x1, PT ;  /* 0x000000010400780c */ /* 0x000fe20003f64270 */
[----:B------:R-:W-:Y:S01]  /*35f0*/  ULDC.64 UR4, c[0x0][0x5c0] ;  /* 0x0001700000047ab9 */ /* 0x000fe20000000a00 */
[-C--:B------:R-:W-:Y:S01]  /*3600*/  FMUL R5, R24, R23.reuse ;  /* 0x0000001718057220 */ /* 0x080fe20000400000 */
[----:B------:R-:W-:Y:S01]  /*3610*/  LEA R6, P4, R58, UR4, 0x2 ;  /* 0x000000043a067c11 */ /* 0x000fe2000f8810ff */
[-C--:B------:R-:W-:Y:S01]  /*3620*/  FMUL R25, R25, R23.reuse ;  /* 0x0000001719197220 */ /* 0x080fe20000400000 */
[----:B------:R-:W-:Y:S01]  /*3630*/  ISETP.GT.AND P0, PT, R3, RZ, P3 ;  /* 0x000000ff0300720c */ /* 0x000fe20001f04270 */
[-C--:B------:R-:W-:Y:S01]  /*3640*/  FMUL R11, R26, R23.reuse ;  /* 0x000000171a0b7220 */ /* 0x080fe20000400000 */
[----:B------:R-:W-:Y:S01]  /*3650*/  LEA.HI.X R7, R58, UR5, R75, 0x2, P4 ;  /* 0x000000053a077c11 */ /* 0x000fe2000a0f144b */
[----:B------:R-:W-:Y:S01]  /*3660*/  FMUL R27, R27, R23 ;  /* 0x000000171b1b7220 */ /* 0x000fe20000400000 */
[----:B------:R-:W-:Y:S01]  /*3670*/  F2FP.TF32.F32.PACK_B R5, R5 ;  /* 0x00000005ff05723e */ /* 0x000fe200024050ff */
[----:B------:R-:W-:Y:S01]  /*3680*/  FMUL R29, R29, R23 ;  /* 0x000000171d1d7220 */ /* 0x000fe20000400000 */
[----:B------:R-:W-:Y:S01]  /*3690*/  F2FP.TF32.F32.PACK_B R25, R25 ;  /* 0x00000019ff19723e */ /* 0x000fe200024050ff */
[-C--:B------:R-:W-:Y:S01]  /*36a0*/  FMUL R31, R31, R23.reuse ;  /* 0x000000171f1f7220 */ /* 0x080fe20000400000 */
[C---:B------:R-:W-:Y:S01]  /*36b0*/  SHF.L.U64.HI R65, R64.reuse, 0x5, R65 ;  /* 0x0000000540417819 */ /* 0x040fe20000010241 */
[----:B------:R0:W-:Y:S01]  /*36c0*/  @P2 STG.E desc[UR36][R6.64], R5 ;  /* 0x0000000506002986 */ /* 0x0001e2000c101924 */
[----:B------:R-:W-:Y:S01]  /*36d0*/  LEA R8, P4, R64, R6, 0x5 ;  /* 0x0000000640087211 */ /* 0x000fe200078828ff */
[-C--:B------:R-:W-:Y:S01]  /*36e0*/  FMUL R13, R32, R23.reuse ;  /* 0x00000017200d7220 */ /* 0x080fe20000400000 */
[----:B------:R-:W-:Y:S01]  /*36f0*/  ISETP.GT.AND P1, PT, R3, 0x8, P1 ;  /* 0x000000080300780c */ /* 0x000fe20000f24270 */
[----:B------:R-:W-:Y:S01]  /*3700*/  @P0 STG.E desc[UR36][R6.64+0x4], R25 ;  /* 0x0000041906000986 */ /* 0x000fe2000c101924 */
[C---:B------:R-:W-:Y:S01]  /*3710*/  ISETP.GT.AND P2, PT, R4.reuse, 0x8, PT ;  /* 0x000000080400780c */ /* 0x040fe20003f44270 */
[----:B------:R-:W-:Y:S01]  /*3720*/  IMAD.X R9, R65, 0x1, R7, P4 ;  /* 0x0000000141097824 */ /* 0x000fe200020e0607 */
[----:B------:R-:W-:Y:S01]  /*3730*/  ISETP.GT.AND P3, PT, R3, 0x8, P3 ;  /* 0x000000080300780c */ /* 0x000fe20001f64270 */
[-C--:B------:R-:W-:Y:S01]  /*3740*/  FMUL R33, R33, R23.reuse ;  /* 0x0000001721217220 */ /* 0x080fe20000400000 */
[----:B------:R-:W-:Y:S01]  /*3750*/  ISETP.GT.AND P0, PT, R4, 0x9, PT ;  /* 0x000000090400780c */ /* 0x000fe20003f04270 */
[-C--:B------:R-:W-:Y:S01]  /*3760*/  FMUL R35, R35, R23.reuse ;  /* 0x0000001723237220 */ /* 0x080fe20000400000 */
[C---:B------:R-:W-:Y:S01]  /*3770*/  ISETP.GT.AND P5, PT, R3.reuse, RZ, P2 ;  /* 0x000000ff0300720c */ /* 0x040fe200017a4270 */
[-C--:B0-----:R-:W-:Y:S01]  /*3780*/  FMUL R5, R28, R23.reuse ;  /* 0x000000171c057220 */ /* 0x081fe20000400000 */
[----:B------:R-:W-:Y:S01]  /*3790*/  ISETP.GT.AND P4, PT, R3, RZ, P0 ;  /* 0x000000ff0300720c */ /* 0x000fe20000784270 */
[----:B------:R-:W-:Y:S01]  /*37a0*/  FMUL R37, R37, R23 ;  /* 0x0000001725257220 */ /* 0x000fe20000400000 */
[----:B------:R-:W-:Y:S01]  /*37b0*/  F2FP.TF32.F32.PACK_B R11, R11 ;  /* 0x0000000bff0b723e */ /* 0x000fe200024050ff */
[----:B------:R-:W-:Y:S01]  /*37c0*/  FMUL R39, R39, R23 ;  /* 0x0000001727277220 */ /* 0x000fe20000400000 */
[----:B------:R-:W-:Y:S01]  /*37d0*/  F2FP.TF32.F32.PACK_B R27, R27 ;  /* 0x0000001bff1b723e */ /* 0x000fe200024050ff */
[----:B------:R-:W-:Y:S01]  /*37e0*/  FMUL R41, R41, R23 ;  /* 0x0000001729297220 */ /* 0x000fe20000400000 */
[----:B------:R-:W-:Y:S01]  /*37f0*/  F2FP.TF32.F32.PACK_B R5, R5 ;  /* 0x00000005ff05723e */ /* 0x000fe200024050ff */
[----:B------:R0:W-:Y:S01]  /*3800*/  @P1 STG.E desc[UR36][R8.64], R11 ;  /* 0x0000000b08001986 */ /* 0x0001e2000c101924 */
[----:B------:R-:W-:Y:S01]  /*3810*/  F2FP.TF32.F32.PACK_B R29, R29 ;  /* 0x0000001dff1d723e */ /* 0x000fe200024050ff */
[-C--:B------:R-:W-:Y:S01]  /*3820*/  FMUL R43, R43, R23.reuse ;  /* 0x000000172b2b7220 */ /* 0x080fe20000400000 */
[C---:B------:R-:W-:Y:S01]  /*3830*/  ISETP.GT.AND P1, PT, R4.reuse, 0x10, PT ;  /* 0x000000100400780c */ /* 0x040fe20003f24270 */
[----:B------:R-:W-:Y:S01]  /*3840*/  @P3 STG.E desc[UR36][R8.64+0x4], R27 ;  /* 0x0000041b08003986 */ /* 0x000fe2000c101924 */
[----:B------:R-:W-:Y:S01]  /*3850*/  ISETP.GT.AND P3, PT, R4, 0x11, PT ;  /* 0x000000110400780c */ /* 0x000fe20003f64270 */
[-C--:B------:R-:W-:Y:S01]  /*3860*/  FMUL R45, R45, R23.reuse ;  /* 0x000000172d2d7220 */ /* 0x080fe20000400000 */
[C---:B------:R-:W-:Y:S01]  /*3870*/  ISETP.GT.AND P2, PT, R3.reuse, 0x8, P2 ;  /* 0x000000080300780c */ /* 0x040fe20001744270 */
[----:B------:R1:W-:Y:S01]  /*3880*/  @P5 STG.E desc[UR36][R6.64+0x20], R5 ;  /* 0x0000200506005986 */ /* 0x0003e2000c101924 */
[----:B------:R-:W-:Y:S01]  /*3890*/  ISETP.GT.AND P0, PT, R3, 0x8, P0 ;  /* 0x000000080300780c */ /* 0x000fe20000704270 */
[-C--:B------:R-:W-:Y:S01]  /*38a0*/  FMUL R47, R47, R23.reuse ;  /* 0x000000172f2f7220 */ /* 0x080fe20000400000 */
[C---:B------:R-:W-:Y:S01]  /*38b0*/  ISETP.GT.AND P5, PT, R3.reuse, RZ, P1 ;  /* 0x000000ff0300720c */ /* 0x040fe20000fa4270 */
[----:B------:R-:W-:Y:S01]  /*38c0*/  @P4 STG.E desc[UR36][R6.64+0x24], R29 ;  /* 0x0000241d06004986 */ /* 0x000fe2000c101924 */
        /* <DEDUP_REMOVED lines=8> */
[----:B-1----:R-:W-:Y:S01]  /*3950*/  FMUL R5, R34, R23 ;  /* 0x0000001722057220 */ /* 0x002fe20000400000 */
[----:B------:R-:W-:Y:S01]  /*3960*/  F2FP.TF32.F32.PACK_B R33, R33 ;  /* 0x00000021ff21723e */ /* 0x000fe200024050ff */
[----:B------:R0:W-:Y:S01]  /*3970*/  @P2 STG.E desc[UR36][R8.64+0x20], R11 ;  /* 0x0000200b08002986 */ /* 0x0001e2000c101924 */
[----:B------:R-:W-:Y:S01]  /*3980*/  ISETP.GT.AND P1, PT, R3, 0x8, P1 ;  /* 0x000000080300780c */ /* 0x000fe20000f24270 */
[-C--:B------:R-:W-:Y:S01]  /*3990*/  FMUL R21, R52, R23.reuse ;  /* 0x0000001734157220 */ /* 0x080fe20000400000 */
[C---:B------:R-:W-:Y:S01]  /*39a0*/  ISETP.GT.AND P2, PT, R4.reuse, 0x19, PT ;  /* 0x000000190400780c */ /* 0x040fe20003f44270 */
[----:B------:R-:W-:Y:S01]  /*39b0*/  @P0 STG.E desc[UR36][R8.64+0x24], R31 ;  /* 0x0000241f08000986 */ /* 0x000fe2000c101924 */
[----:B------:R-:W-:Y:S01]  /*39c0*/  ISETP.GT.AND P0, PT, R4, 0x18, PT ;  /* 0x000000180400780c */ /* 0x000fe20003f04270 */
[----:B------:R-:W-:Y:S01]  /*39d0*/  FMUL R53, R53, R23 ;  /* 0x0000001735357220 */ /* 0x000fe20000400000 */
[----:B------:R-:W-:Y:S01]  /*39e0*/  F2FP.TF32.F32.PACK_B R5, R5 ;  /* 0x00000005ff05723e */ /* 0x000fe200024050ff */
[----:B------:R1:W-:Y:S01]  /*39f0*/  @P5 STG.E desc[UR36][R6.64+0x40], R13 ;  /* 0x0000400d06005986 */ /* 0x0003e2000c101924 */
[----:B------:R-:W-:Y:S01]  /*3a00*/  ISETP.GT.AND P5, PT, R3, RZ, P0 ;  /* 0x000000ff0300720c */ /* 0x000fe200007a4270 */
[----:B------:R-:W-:Y:S01]  /*3a10*/  FMUL R55, R55, R23 ;  /* 0x0000001737377220 */ /* 0x000fe20000400000 */
[----:B------:R-:W-:Y:S01]  /*3a20*/  F2FP.TF32.F32.PACK_B R35, R35 ;  /* 0x00000023ff23723e */ /* 0x000fe200024050ff */
[----:B------:R-:W-:Y:S01]  /*3a30*/  @P4 STG.E desc[UR36][R6.64+0x44], R33 ;  /* 0x0000442106004986 */ /* 0x000fe2000c101924 */
[C---:B------:R-:W-:Y:S01]  /*3a40*/  ISETP.GT.AND P4, PT, R3.reuse, 0x8, P3 ;  /* 0x000000080300780c */ /* 0x040fe20001f84270 */
[----:B0-----:R-:W-:Y:S01]  /*3a50*/  FMUL R11, R36, R23 ;  /* 0x00000017240b7220 */ /* 0x001fe20000400000 */
[----:B------:R-:W-:Y:S01]  /*3a60*/  ISETP.GT.AND P3, PT, R3, RZ, P2 ;  /* 0x000000ff0300720c */ /* 0x000fe20001764270 */
[----:B------:R0:W-:Y:S01]  /*3a70*/  @P1 STG.E desc[UR36][R8.64+0x40], R5 ;  /* 0x0000400508001986 */ /* 0x0001e2000c101924 */
[----:B------:R-:W-:-:S02]  /*3a80*/  F2FP.TF32.F32.PACK_B R37, R37 ;  /* 0x00000025ff25723e */ /* 0x000fc400024050ff */
[----:B------:R-:W-:Y:S01]  /*3a90*/  F2FP.TF32.F32.PACK_B R11, R11 ;  /* 0x0000000bff0b723e */ /* 0x000fe200024050ff */
[----:B-1----:R-:W-:Y:S01]  /*3aa0*/  FMUL R13, R40, R23 ;  /* 0x00000017280d7220 */ /* 0x002fe20000400000 */
[----:B------:R-:W-:Y:S02]  /*3ab0*/  ISETP.GT.AND P1, PT, R4, 0x20, PT ;  /* 0x000000200400780c */ /* 0x000fe40003f24270 */
[C---:B------:R-:W-:Y:S02]  /*3ac0*/  ISETP.GT.AND P0, PT, R3.reuse, 0x8, P0 ;  /* 0x000000080300780c */ /* 0x040fe40000704270 */
[----:B------:R-:W-:Y:S01]  /*3ad0*/  F2FP.TF32.F32.PACK_B R39, R39 ;  /* 0x00000027ff27723e */ /* 0x000fe200024050ff */
[----:B------:R-:W-:Y:S01]  /*3ae0*/  @P4 STG.E desc[UR36][R8.64+0x44], R35 ;  /* 0x0000442308004986 */ /* 0x000fe2000c101924 */
[C---:B------:R-:W-:Y:S01]  /*3af0*/  ISETP.GT.AND P4, PT, R3.reuse, 0x8, P2 ;  /* 0x000000080300780c */ /* 0x040fe20001784270 */
[----:B0-----:R-:W-:Y:S01]  /*3b00*/  FMUL R5, R38, R23 ;  /* 0x0000001726057220 */ /* 0x001fe20000400000 */
[----:B------:R-:W-:Y:S01]  /*3b10*/  ISETP.GT.AND P2, PT, R4, 0x21, PT ;  /* 0x000000210400780c */ /* 0x000fe20003f44270 */
[----:B------:R0:W-:Y:S01]  /*3b20*/  @P5 STG.E desc[UR36][R6.64+0x60], R11 ;  /* 0x0000600b06005986 */ /* 0x0001e2000c101924 */
[----:B------:R-:W-:-:S02]  /*3b30*/  ISETP.GT.AND P5, PT, R3, RZ, P1 ;  /* 0x000000ff0300720c */ /* 0x000fc40000fa4270 */
[----:B------:R-:W-:Y:S01]  /*3b40*/  F2FP.TF32.F32.PACK_B R5, R5 ;  /* 0x00000005ff05723e */ /* 0x000fe200024050ff */
[----:B------:R-:W-:Y:S01]  /*3b50*/  @P3 STG.E desc[UR36][R6.64+0x64], R37 ;  /* 0x0000642506003986 */ /* 0x000fe2000c101924 */
[C---:B------:R-:W-:Y:S02]  /*3b60*/  ISETP.GT.AND P3, PT, R3.reuse, RZ, P2 ;  /* 0x000000ff0300720c */ /* 0x040fe40001764270 */
[----:B------:R-:W-:Y:S01]  /*3b70*/  F2FP.TF32.F32.PACK_B R13, R13 ;  /* 0x0000000dff0d723e */ /* 0x000fe200024050ff */
[----:B------:R1:W-:Y:S01]  /*3b80*/  @P0 STG.E desc[UR36][R8.64+0x60], R5 ;  /* 0x0000600508000986 */ /* 0x0003e2000c101924 */
[----:B------:R-:W-:Y:S02]  /*3b90*/  F2FP.TF32.F32.PACK_B R41, R41 ;  /* 0x00000029ff29723e */ /* 0x000fe400024050ff */
[----:B------:R-:W-:Y:S01]  /*3ba0*/  ISETP.GT.AND P1, PT, R3, 0x8, P1 ;  /* 0x000000080300780c */ /* 0x000fe20000f24270 */
[----:B------:R-:W-:Y:S01]  /*3bb0*/  @P4 STG.E desc[UR36][R8.64+0x64], R39 ;  /* 0x0000642708004986 */ /* 0x000fe2000c101924 */
[----:B------:R-:W-:Y:S01]  /*3bc0*/  ISETP.GT.AND P4, PT, R4, 0x28, PT ;  /* 0x000000280400780c */ /* 0x000fe20003f84270 */
[----:B0-----:R-:W-:Y:S01]  /*3bd0*/  FMUL R11, R44, R23 ;  /* 0x000000172c0b7220 */ /* 0x001fe20000400000 */
[----:B------:R-:W-:Y:S01]  /*3be0*/  F2FP.TF32.F32.PACK_B R43, R43 ;  /* 0x0000002bff2b723e */ /* 0x000fe200024050ff */
[----:B------:R0:W-:Y:S01]  /*3bf0*/  @P5 STG.E desc[UR36][R6.64+0x80], R13 ;  /* 0x0000800d06005986 */ /* 0x0001e2000c101924 */
[----:B------:R-:W-:-:S02]  /*3c00*/  ISETP.GT.AND P5, PT, R4, 0x29, PT ;  /* 0x000000290400780c */ /* 0x000fc40003fa4270 */
[----:B------:R-:W-:Y:S01]  /*3c10*/  F2FP.TF32.F32.PACK_B R11, R11 ;  /* 0x0000000bff0b723e */ /* 0x000fe200024050ff */
[----:B------:R-:W-:Y:S01]  /*3c20*/  @P3 STG.E desc[UR36][R6.64+0x84], R41 ;  /* 0x0000842906003986 */ /* 0x000fe2000c101924 */
[C---:B------:R-:W-:Y:S01]  /*3c30*/  ISETP.GT.AND P3, PT, R3.reuse, 0x8, P2 ;  /* 0x000000080300780c */ /* 0x040fe20001764270 */
[-C--:B-1----:R-:W-:Y:S01]  /*3c40*/  FMUL R5, R42, R23.reuse ;  /* 0x000000172a057220 */ /* 0x082fe20000400000 */
[C---:B------:R-:W-:Y:S02]  /*3c50*/  ISETP.GT.AND P2, PT, R3.reuse, RZ, P4 ;  /* 0x000000ff0300720c */ /* 0x040fe40002744270 */
[C---:B------:R-:W-:Y:S02]  /*3c60*/  ISETP.GT.AND P0, PT, R3.reuse, RZ, P5 ;  /* 0x000000ff0300720c */ /* 0x040fe40002f04270 */
[----:B------:R-:W-:Y:S01]  /*3c70*/  ISETP.GT.AND P4, PT, R3, 0x8, P4 ;  /* 0x000000080300780c */ /* 0x000fe20002784270 */
[----:B0-----:R-:W-:Y:S01]  /*3c80*/  FMUL R13, R46, R23 ;  /* 0x000000172e0d7220 */ /* 0x001fe20000400000 */
[----:B------:R-:W-:-:S02]  /*3c90*/  F2FP.TF32.F32.PACK_B R5, R5 ;  /* 0x00000005ff05723e */ /* 0x000fc400024050ff */
[----:B------:R-:W-:Y:S02]  /*3ca0*/  F2FP.TF32.F32.PACK_B R45, R45 ;  /* 0x0000002dff2d723e */ /* 0x000fe400024050ff */
[----:B------:R-:W-:Y:S01]  /*3cb0*/  ISETP.GT.AND P5, PT, R3, 0x8, P5 ;  /* 0x000000080300780c */ /* 0x000fe20002fa4270 */
[----:B------:R0:W-:Y:S01]  /*3cc0*/  @P1 STG.E desc[UR36][R8.64+0x80], R5 ;  /* 0x0000800508001986 */ /* 0x0001e2000c101924 */
[C---:B------:R-:W-:Y:S02]  /*3cd0*/  ISETP.GT.AND P1, PT, R4.reuse, 0x38, PT ;  /* 0x000000380400780c */ /* 0x040fe40003f24270 */
[----:B------:R-:W-:Y:S01]  /*3ce0*/  F2FP.TF32.F32.PACK_B R13, R13 ;  /* 0x0000000dff0d723e */ /* 0x000fe200024050ff */
[----:B------:R-:W-:Y:S01]  /*3cf0*/  @P3 STG.E desc[UR36][R8.64+0x84], R43 ;  /* 0x0000842b08003986 */ /* 0x000fe2000c101924 */
[C---:B------:R-:W-:Y:S02]  /*3d00*/  ISETP.GT.AND P3, PT, R4.reuse, 0x30, PT ;  /* 0x000000300400780c */ /* 0x040fe40003f64270 */
[----:B------:R-:W-:Y:S01]  /*3d10*/  F2FP.TF32.F32.PACK_B R47, R47 ;  /* 0x0000002fff2f723e */ /* 0x000fe200024050ff */
[----:B------:R1:W-:Y:S01]  /*3d20*/  @P2 STG.E desc[UR36][R6.64+0xa0], R11 ;  /* 0x0000a00b06002986 */ /* 0x0003e2000c101924 */
[----:B------:R-:W-:-:S02]  /*3d30*/  ISETP.GT.AND P2, PT, R4, 0x31, PT ;  /* 0x000000310400780c */ /* 0x000fc40003f44270 */
[----:B------:R-:W-:Y:S01]  /*3d40*/  F2FP.TF32.F32.PACK_B R49, R49 ;  /* 0x00000031ff31723e */ /* 0x000fe200024050ff */
[----:B------:R-:W-:Y:S01]  /*3d50*/  @P0 STG.E desc[UR36][R6.64+0xa4], R45 ;  /* 0x0000a42d06000986 */ /* 0x000fe2000c101924 */
[----:B------:R-:W-:Y:S01]  /*3d60*/  ISETP.GT.AND P0, PT, R4, 0x39, PT ;  /* 0x000000390400780c */ /* 0x000fe20003f04270 */
[----:B------:R-:W-:Y:S01]  /*3d70*/  @P4 IMAD.MOV.U32 R4, RZ, RZ, R8 ;  /* 0x000000ffff044224 */ /* 0x000fe200078e0008 */
[----:B------:R-:W-:Y:S01]  /*3d80*/  F2FP.TF32.F32.PACK_B R15, R15 ;  /* 0x0000000fff0f723e */ /* 0x000fe200024050ff */
[----:B0-----:R-:W-:Y:S01]  /*3d90*/  @P4 IMAD.MOV.U32 R5, RZ, RZ, R9 ;  /* 0x000000ffff054224 */ /* 0x001fe200078e0009 */
[----:B------:R-:W-:Y:S02]  /*3da0*/  F2FP.TF32.F32.PACK_B R51, R51 ;  /* 0x00000033ff33723e */ /* 0x000fe400024050ff */
[----:B------:R-:W-:Y:S01]  /*3db0*/  F2FP.TF32.F32.PACK_B R21, R21 ;  /* 0x00000015ff15723e */ /* 0x000fe200024050ff */
[----:B-1----:R-:W-:Y:S01]  /*3dc0*/  FMUL R11, R48, R23 ;  /* 0x00000017300b7220 */ /* 0x002fe20000400000 */
[----:B------:R0:W-:Y:S01]  /*3dd0*/  @P4 STG.E desc[UR36][R4.64+0xa0], R13 ;  /* 0x0000a00d04004986 */ /* 0x0001e2000c101924 */
[----:B------:R-:W-:-:S02]  /*3de0*/  ISETP.GT.AND P4, PT, R3, RZ, P3 ;  /* 0x000000ff0300720c */ /* 0x000fc40001f84270 */
[----:B------:R-:W-:Y:S02]  /*3df0*/  ISETP.GT.AND P3, PT, R3, 0x8, P3 ;  /* 0x000000080300780c */ /* 0x000fe40001f64270 */
[----:B------:R-:W-:Y:S02]  /*3e00*/  F2FP.TF32.F32.PACK_B R11, R11 ;  /* 0x0000000bff0b723e */ /* 0x000fe400024050ff */
[----:B------:R-:W-:Y:S02]  /*3e10*/  F2FP.TF32.F32.PACK_B R53, R53 ;  /* 0x00000035ff35723e */ /* 0x000fe400024050ff */
[----:B------:R-:W-:Y:S01]  /*3e20*/  F2FP.TF32.F32.PACK_B R55, R55 ;  /* 0x00000037ff37723e */ /* 0x000fe200024050ff */
[----:B0-----:R-:W-:Y:S02]  /*3e30*/  @P5 IMAD.MOV.U32 R4, RZ, RZ, R8 ;  /* 0x000000ffff045224 */ /* 0x001fe400078e0008 */
[----:B------:R-:W-:Y:S01]  /*3e40*/  FMUL R13, R54, R23 ;  /* 0x00000017360d7220 */ /* 0x000fe20000400000 */
[----:B------:R-:W-:-:S04]  /*3e50*/  @P5 IMAD.MOV.U32 R5, RZ, RZ, R9 ;  /* 0x000000ffff055224 */ /* 0x000fc800078e0009 */
[----:B------:R-:W-:Y:S01]  /*3e60*/  F2FP.TF32.F32.PACK_B R13, R13 ;  /* 0x0000000dff0d723e */ /* 0x000fe200024050ff */
[----:B------:R0:W-:Y:S01]  /*3e70*/  @P5 STG.E desc[UR36][R4.64+0xa4], R47 ;  /* 0x0000a42f04005986 */ /* 0x0001e2000c101924 */
[C---:B------:R-:W-:Y:S02]  /*3e80*/  ISETP.GT.AND P5, PT, R3.reuse, RZ, P2 ;  /* 0x000000ff0300720c */ /* 0x040fe400017a4270 */
[----:B------:R-:W-:Y:S01]  /*3e90*/  ISETP.GT.AND P2, PT, R3, 0x8, P2 ;  /* 0x000000080300780c */ /* 0x000fe20001744270 */
[----:B0-----:R-:W-:Y:S02]  /*3ea0*/  @P4 IMAD.MOV.U32 R4, RZ, RZ, R6 ;  /* 0x000000ffff044224 */ /* 0x001fe400078e0006 */
[----:B------:R-:W-:-:S05]  /*3eb0*/  @P4 IMAD.MOV.U32 R5, RZ, RZ, R7 ;  /* 0x000000ffff054224 */ /* 0x000fca00078e0007 */
        /* <DEDUP_REMOVED lines=10> */
[----:B------:R0:W-:Y:S02]  /*3f60*/  @P3 STG.E desc[UR36][R4.64+0xc0], R15 ;  /* 0x0000c00f04003986 */ /* 0x0001e4000c101924 */
[----:B0-----:R-:W-:Y:S02]  /*3f70*/  @P2 IMAD.MOV.U32 R4, RZ, RZ, R8 ;  /* 0x000000ffff042224 */ /* 0x001fe400078e0008 */
[----:B------:R-:W-:-:S05]  /*3f80*/  @P2 IMAD.MOV.U32 R5, RZ, RZ, R9 ;  /* 0x000000ffff052224 */ /* 0x000fca00078e0009 */
[----:B------:R0:W-:Y:S02]  /*3f90*/  @P2 STG.E desc[UR36][R4.64+0xc4], R51 ;  /* 0x0000c43304002986 */ /* 0x0001e4000c101924 */
[----:B0-----:R-:W-:Y:S02]  /*3fa0*/  @P4 IMAD.MOV.U32 R4, RZ, RZ, R6 ;  /* 0x000000ffff044224 */ /* 0x001fe400078e0006 */
[----:B------:R-:W-:-:S05]  /*3fb0*/  @P4 IMAD.MOV.U32 R5, RZ, RZ, R7 ;  /* 0x000000ffff054224 */ /* 0x000fca00078e0007 */
[----:B------:R0:W-:Y:S04]  /*3fc0*/  @P4 STG.E desc[UR36][R4.64+0xe0], R21 ;  /* 0x0000e01504004986 */ /* 0x0001e8000c101924 */
[----:B------:R1:W-:Y:S01]  /*3fd0*/  @P5 STG.E desc[UR36][R6.64+0xe4], R53 ;  /* 0x0000e43506005986 */ /* 0x0003e2000c101924 */
[----:B0-----:R-:W-:Y:S02]  /*3fe0*/  @P1 IMAD.MOV.U32 R4, RZ, RZ, R8 ;  /* 0x000000ffff041224 */ /* 0x001fe400078e0008 */
[----:B------:R-:W-:-:S05]  /*3ff0*/  @P1 IMAD.MOV.U32 R5, RZ, RZ, R9 ;  /* 0x000000ffff051224 */ /* 0x000fca00078e0009 */
[----:B------:R1:W-:Y:S04]  /*4000*/  @P1 STG.E desc[UR36][R4.64+0xe0], R13 ;  /* 0x0000e00d04001986 */ /* 0x0003e8000c101924 */
[----:B------:R1:W-:Y:S02]  /*4010*/  @P0 STG.E desc[UR36][R8.64+0xe4], R55 ;  /* 0x0000e43708000986 */ /* 0x0003e4000c101924 */
.L_x_91:
[----:B------:R-:W-:Y:S05]  /*4020*/  BSYNC B0 ;  /* 0x0000000000007941 */ /* 0x000fea0003800000 */
.L_x_29:
[----:B------:R-:W-:Y:S01]  /*4030*/  ULDC UR4, c[0x0][0xc] ;  /* 0x0000030000047ab9 */ /* 0x000fe20000000800 */
[----:B------:R-:W-:Y:S01]  /*4040*/  ULDC UR5, c[0x0][0x10] ;  /* 0x0000040000057ab9 */ /* 0x000fe20000000800 */
[----:B------:R-:W0:Y:S01]  /*4050*/  LDC R3, c[0x0][0x14] ;  /* 0x00000500ff037b82 */ /* 0x000e220000000800 */
[----:B------:R-:W-:Y:S01]  /*4060*/  UIMAD.WIDE.U32 UR4, UR4, UR5, URZ ;  /* 0x00000005040472a5 */ /* 0x000fe2000f8e003f */
[----:B------:R-:W-:Y:S02]  /*4070*/  IMAD.MOV.U32 R59, RZ, RZ, -0x1 ;  /* 0xffffffffff3b7424 */ /* 0x000fe400078e00ff */
[----:B--2---:R-:W-:-:S03]  /*4080*/  IMAD.MOV.U32 R57, RZ, RZ, -0x1 ;  /* 0xffffffffff397424 */ /* 0x004fc600078e00ff */
[----:B0-----:R-:W-:-:S04]  /*4090*/  IMAD.WIDE.U32 R16, R3, UR4, R16 ;  /* 0x0000000403107c25 */ /* 0x001fc8000f8e0010 */
[----:B------:R-:W-:Y:S01]  /*40a0*/  IMAD R3, R3, UR5, RZ ;  /* 0x0000000503037c24 */ /* 0x000fe2000f8e02ff */
[----:B------:R-:W-:Y:S02]  /*40b0*/  ULDC.64 UR4, c[0x0][0x650] ;  /* 0x0001940000047ab9 */ /* 0x000fe40000000a00 */
[----:B------:R-:W-:Y:S01]  /*40c0*/  ISETP.GE.U32.AND P0, PT, R16, UR4, PT ;  /* 0x0000000410007c0c */ /* 0x000fe2000bf06070 */
[--C-:B------:R-:W-:Y:S01]  /*40d0*/  IMAD.IADD R17, R17, 0x1, R3.reuse ;  /* 0x0000000111117824 */ /* 0x100fe200078e0203 */
[----:B------:R-:W-:-:S04]  /*40e0*/  PRMT R3, RZ, 0x7610, R3 ;  /* 0x00007610ff037816 */ /* 0x000fc80000000003 */
[----:B------:R-:W-:-:S13]  /*40f0*/  ISETP.GE.U32.AND.EX P0, PT, R17, UR5, PT, P0 ;  /* 0x0000000511007c0c */ /* 0x000fda000bf06100 */
[----:B------:R-:W-:Y:S05]  /*4100*/  @P0 BRA `(.L_x_92) ;  /* 0x0000000400640947 */ /* 0x000fea0003800000 */
[----:B-1--4-:R-:W0:Y:S01]  /*4110*/  S2R R12, SR_CTAID.X ;  /* 0x00000000000c7919 */ /* 0x012e220000002500 */
[----:B---3--:R-:W1:Y:S01]  /*4120*/  LDC.64 R10, c[0x0][0x628] ;  /* 0x00018a00ff0a7b82 */ /* 0x008e620000000a00 */
[----:B------:R-:W-:Y:S01]  /*4130*/  ULDC UR4, c[0x0][0x150] ;  /* 0x0000540000047ab9 */ /* 0x000fe20000000800 */
[----:B------:R-:W-:Y:S01]  /*4140*/  IMAD.MOV.U32 R8, RZ, RZ, R16 ;  /* 0x000000ffff087224 */ /* 0x000fe200078e0010 */
[----:B-----5:R-:W2:Y:S01]  /*4150*/  S2R R24, SR_CTAID.Y ;  /* 0x0000000000187919 */ /* 0x020ea20000002600 */
[----:B------:R-:W-:-:S04]  /*4160*/  IMAD.MOV.U32 R9, RZ, RZ, R17 ;  /* 0x000000ffff097224 */ /* 0x000fc800078e0011 */
[----:B------:R-:W3:Y:S08]  /*4170*/  LDC R21, c[0x0][0x144] ;  /* 0x00005100ff157b82 */ /* 0x000ef00000000800 */
[----:B------:R-:W4:Y:S08]  /*4180*/  LDC R0, c[0x0][0x630] ;  /* 0x00018c00ff007b82 */ /* 0x000f300000000800 */
[----:B------:R-:W2:Y:S01]  /*4190*/  LDC.64 R14, c[0x0][0x620] ;  /* 0x00018800ff0e7b82 */ /* 0x000ea20000000a00 */
[----:B-1----:R-:W-:-:S04]  /*41a0*/  ISETP.NE.U32.AND P0, PT, R10, RZ, PT ;  /* 0x000000ff0a00720c */ /* 0x002fc80003f05070 */
[----:B------:R-:W-:Y:S02]  /*41b0*/  ISETP.NE.AND.EX P0, PT, R11, RZ, PT, P0 ;  /* 0x000000ff0b00720c */ /* 0x000fe40003f05300 */
[----:B0-----:R-:W-:-:S05]  /*41c0*/  I2FP.F32.U32 R3, R12 ;  /* 0x0000000c00037245 */ /* 0x001fca0000201000 */
[----:B------:R-:W-:-:S04]  /*41d0*/  FMUL R3, R3, UR4 ;  /* 0x0000000403037c20 */ /* 0x000fc80008400000 */
[----:B------:R0:W1:Y:S02]  /*41e0*/  F2I.U32.TRUNC.NTZ R20, R3 ;  /* 0x0000000300147305 */ /* 0x000064000020f000 */
[----:B---34-:R-:W-:Y:S05]  /*41f0*/  @!P0 BRA `(.L_x_93) ;  /* 0x0000000000288947 */ /* 0x018fea0003800000 */
[----:B0-----:R-:W0:Y:S02]  /*4200*/  LDC R3, c[0x0][0x634] ;  /* 0x00018d00ff037b82 */ /* 0x001e240000000800 */
        /* <DEDUP_REMOVED lines=9> */
.L_x_93:
[----:B------:R-:W3:Y:S01]  /*42a0*/  LDC.64 R28, c[0x0][0x640] ;  /* 0x00019000ff1c7b82 */ /* 0x000ee20000000a00 */
[-CC-:B------:R-:W-:Y:S01]  /*42b0*/  SHF.R.U64 R57, R8, R0.reuse, R9.reuse ;  /* 0x0000000008397219 */ /* 0x180fe20000001209 */
[----:B-1----:R-:W-:Y:S01]  /*42c0*/  IMAD.MOV R20, RZ, RZ, -R20 ;  /* 0x000000ffff147224 */ /* 0x002fe200078e0a14 */
[----:B------:R-:W-:Y:S01]  /*42d0*/  SHF.R.U32.HI R0, RZ, R0, R9 ;  /* 0x00000000ff007219 */ /* 0x000fe20000011609 */
[----:B------:R-:W-:Y:S01]  /*42e0*/  ULDC UR4, c[0x0][0x154] ;  /* 0x0000550000047ab9 */ /* 0x000fe20000000800 */
[----:B0-----:R-:W-:Y:S01]  /*42f0*/  IADD3 R3, P0, RZ, -R57, RZ ;  /* 0x80000039ff037210 */ /* 0x001fe20007f1e0ff */
[----:B------:R-:W-:Y:S02]  /*4300*/  IMAD R21, R21, R20, R12 ;  /* 0x0000001415157224 */ /* 0x000fe400078e020c */
[----:B------:R-:W0:Y:S01]  /*4310*/  LDC R6, c[0x0][0x618] ;  /* 0x00018600ff067b82 */ /* 0x000e220000000800 */
[----:B------:R-:W-:Y:S02]  /*4320*/  IMAD.MOV.U32 R7, RZ, RZ, 0x1 ;  /* 0x00000001ff077424 */ /* 0x000fe400078e00ff */
[----:B------:R-:W-:-:S04]  /*4330*/  IMAD.X R5, RZ, RZ, ~R0, P0 ;  /* 0x000000ffff057224 */ /* 0x000fc800000e0e00 */
[-C--:B--2---:R-:W-:Y:S01]  /*4340*/  IMAD R0, R5, R14.reuse, RZ ;  /* 0x0000000e05007224 */ /* 0x084fe200078e02ff */
[----:B------:R-:W1:Y:S01]  /*4350*/  LDC R8, c[0x0][0x608] ;  /* 0x00018200ff087b82 */ /* 0x000e620000000800 */
[----:B------:R-:W-:-:S04]  /*4360*/  IMAD.WIDE.U32 R4, R3, R14, R16 ;  /* 0x0000000e03047225 */ /* 0x000fc800078e0010 */
[----:B------:R-:W-:Y:S01]  /*4370*/  IMAD R3, R3, R15, R0 ;  /* 0x0000000f03037224 */ /* 0x000fe200078e0200 */
[----:B------:R-:W-:Y:S02]  /*4380*/  I2FP.F32.U32 R0, R24 ;  /* 0x0000001800007245 */ /* 0x000fe40000201000 */
[----:B------:R-:W2:Y:S01]  /*4390*/  LDC R26, c[0x0][0x658] ;  /* 0x00019600ff1a7b82 */ /* 0x000ea20000000800 */
[----:B------:R-:W-:Y:S01]  /*43a0*/  IMAD.IADD R3, R5, 0x1, R3 ;  /* 0x0000000105037824 */ /* 0x000fe200078e0203 */
[----:B---3--:R-:W-:Y:S01]  /*43b0*/  ISETP.NE.U32.AND P0, PT, R28, RZ, PT ;  /* 0x000000ff1c00720c */ /* 0x008fe20003f05070 */
[----:B------:R-:W-:Y:S01]  /*43c0*/  FMUL R0, R0, UR4 ;  /* 0x0000000400007c20 */ /* 0x000fe20008400000 */
[----:B------:R-:W-:Y:S02]  /*43d0*/  IMAD.MOV.U32 R5, RZ, RZ, -0x1 ;  /* 0xffffffffff057424 */ /* 0x000fe400078e00ff */
[----:B------:R-:W-:Y:S01]  /*43e0*/  ISETP.NE.AND.EX P0, PT, R29, RZ, PT, P0 ;  /* 0x000000ff1d00720c */ /* 0x000fe20003f05300 */
[----:B------:R3:W4:Y:S01]  /*43f0*/  F2I.U32.TRUNC.NTZ R13, R0 ;  /* 0x00000000000d7305 */ /* 0x000722000020f000 */
[----:B------:R-:W3:Y:S01]  /*4400*/  LDC R15, c[0x0][0x148] ;  /* 0x00005200ff0f7b82 */ /* 0x000ee20000000800 */
[----:B0-----:R-:W-:-:S02]  /*4410*/  SHF.R.U64 R12, R4, R6, R3 ;  /* 0x00000006040c7219 */ /* 0x001fc40000001203 */
[----:B------:R-:W-:-:S05]  /*4420*/  SHF.R.U32.HI R3, RZ, R6, R3 ;  /* 0x00000006ff037219 */ /* 0x000fca0000011603 */
[----:B------:R-:W0:Y:S01]  /*4430*/  LDC R20, c[0x0][0x600] ;  /* 0x00018000ff147b82 */ /* 0x000e220000000800 */
[-CC-:B-1----:R-:W-:Y:S02]  /*4440*/  SHF.R.U64 R10, R12, R8.reuse, R3.reuse ;  /* 0x000000080c0a7219 */ /* 0x182fe40000001203 */
[----:B------:R-:W-:-:S05]  /*4450*/  SHF.R.U32.HI R3, RZ, R8, R3 ;  /* 0x00000008ff037219 */ /* 0x000fca0000011603 */
[----:B------:R-:W1:Y:S01]  /*4460*/  LDC R27, c[0x0][0x648] ;  /* 0x00019200ff1b7b82 */ /* 0x000e620000000800 */
[-C--:B--2---:R-:W-:Y:S02]  /*4470*/  SHF.L.U32 R4, R5, R26.reuse, RZ ;  /* 0x0000001a05047219 */ /* 0x084fe400000006ff */
[-CC-:B------:R-:W-:Y:S02]  /*4480*/  SHF.R.U64 R14, R10, R26.reuse, R3.reuse ;  /* 0x0000001a0a0e7219 */ /* 0x180fe40000001203 */
[----:B------:R-:W-:Y:S02]  /*4490*/  SHF.R.U32.HI R5, RZ, R26, R3 ;  /* 0x0000001aff057219 */ /* 0x000fe40000011603 */
[----:B------:R-:W-:Y:S01]  /*44a0*/  LOP3.LUT R25, RZ, R4, RZ, 0x33, !PT ;  /* 0x00000004ff197212 */ /* 0x000fe200078e33ff */
[----:B------:R-:W2:Y:S01]  /*44b0*/  LDC R30, c[0x0][0x638] ;  /* 0x00018e00ff1e7b82 */ /* 0x000ea20000000800 */
[----:B------:R-:W-:Y:S01]  /*44c0*/  SHF.L.U32 R26, R7, R26, RZ ;  /* 0x0000001a071a7219 */ /* 0x000fe200000006ff */
[----:B------:R-:W-:-:S06]  /*44d0*/  IMAD.MOV.U32 R4, RZ, RZ, R14 ;  /* 0x000000ffff047224 */ /* 0x000fcc00078e000e */
[----:B------:R-:W0:Y:S01]  /*44e0*/  LDC R31, c[0x0][0x610] ;  /* 0x00018400ff1f7b82 */ /* 0x000e220000000800 */
[----:B----4-:R-:W-:Y:S05]  /*44f0*/  @!P0 BRA `(.L_x_94) ;  /* 0x0000000000288947 */ /* 0x010fea0003800000 */
[----:B------:R-:W4:Y:S02]  /*4500*/  LDC R3, c[0x0][0x64c] ;  /* 0x00019300ff037b82 */ /* 0x000f240000000800 */
[----:B----4-:R-:W-:-:S05]  /*4510*/  IADD3 R3, P0, R14, R3, RZ ;  /* 0x000000030e037210 */ /* 0x010fca0007f1e0ff */
        /* <DEDUP_REMOVED lines=8> */
.L_x_94:
[----:B------:R-:W-:Y:S01]  /*45a0*/  ISETP.NE.AND P0, PT, R2, 0x1, PT ;  /* 0x000000010200780c */ /* 0x000fe20003f05270 */
[----:B0-----:R-:W-:Y:S01]  /*45b0*/  VIADD R7, R20, 0xffffffff ;  /* 0xffffffff14077836 */ /* 0x001fe20000000000 */
[----:B-1-3--:R-:W-:Y:S01]  /*45c0*/  SHF.R.U64 R0, R4, R27, R5 ;  /* 0x0000001b04007219 */ /* 0x00afe20000001205 */
[----:B------:R-:W-:Y:S01]  /*45d0*/  IMAD.MOV R13, RZ, RZ, -R13 ;  /* 0x000000ffff0d7224 */ /* 0x000fe200078e0a0d */
[----:B------:R-:W-:Y:S01]  /*45e0*/  LOP3.LUT R5, R10, R25, RZ, 0xc0, !PT ;  /* 0x000000190a057212 */ /* 0x000fe200078ec0ff */
[----:B------:R-:W-:Y:S01]  /*45f0*/  IMAD.MOV.U32 R4, RZ, RZ, 0x1 ;  /* 0x00000001ff047424 */ /* 0x000fe200078e00ff */
[----:B------:R-:W-:Y:S01]  /*4600*/  LOP3.LUT R12, R12, R7, RZ, 0xc0, !PT ;  /* 0x000000070c0c7212 */ /* 0x000fe200078ec0ff */
[----:B------:R-:W-:Y:S02]  /*4610*/  IMAD.MOV R3, RZ, RZ, -R0 ;  /* 0x000000ffff037224 */ /* 0x000fe400078e0a00 */
[----:B------:R-:W-:Y:S02]  /*4620*/  IMAD R0, R26, R0, R5 ;  /* 0x000000001a007224 */ /* 0x000fe400078e0205 */
[----:B--2---:R-:W-:-:S02]  /*4630*/  IMAD R3, R3, R30, R14 ;  /* 0x0000001e03037224 */ /* 0x004fc400078e020e */
[----:B------:R-:W-:Y:S02]  /*4640*/  @P0 IMAD R21, R15, R13, R24 ;  /* 0x0000000d0f150224 */ /* 0x000fe400078e0218 */
[----:B------:R-:W-:Y:S01]  /*4650*/  IMAD R5, R3, R20, R12 ;  /* 0x0000001403057224 */ /* 0x000fe200078e020c */
[----:B------:R-:W-:Y:S01]  /*4660*/  PRMT R3, R4, 0x7610, R3 ;  /* 0x0000761004037816 */ /* 0x000fe20000000003 */
[----:B------:R-:W-:-:S05]  /*4670*/  IMAD R0, R0, R31, R21 ;  /* 0x0000001f00007224 */ /* 0x000fca00078e0215 */
[----:B------:R-:W-:Y:S02]  /*4680*/  SEL R59, R5, R0, !P0 ;  /* 0x00000000053b7207 */ /* 0x000fe40004000000 */
[----:B------:R-:W-:-:S07]  /*4690*/  SEL R0, R0, R5, !P0 ;  /* 0x0000000500007207 */ /* 0x000fce0004000000 */
.L_x_92:
[----:B------:R-:W-:Y:S01]  /*46a0*/  LOP3.LUT P0, RZ, R3, 0xff, RZ, 0xc0, !PT ;  /* 0x000000ff03ff7812 */ /* 0x000fe2000780c0ff */
[----:B------:R-:W-:-:S12]  /*46b0*/  IMAD.MOV.U32 R58, RZ, RZ, R0 ;  /* 0x000000ffff3a7224 */ /* 0x000fd800078e0000 */
[----:B------:R-:W-:Y:S05]  /*46c0*/  @P0 BRA `(.L_x_95) ;  /* 0xffffffc8004c0947 */ /* 0x000fea000383ffff */
[----:B------:R-:W-:Y:S05]  /*46d0*/  EXIT ;  /* 0x000000000000794d */ /* 0x000fea0003800000 */
.L_x_4:
[----:B0-----:R-:W-:Y:S01]  /*46e0*/  ULDC.64 UR4, c[0x0][0x650] ;  /* 0x0001940000047ab9 */ /* 0x001fe20000000a00 */
        /* <DEDUP_REMOVED lines=25> */
.L_x_97:
[--C-:B------:R-:W-:Y:S01]  /*4880*/  SHF.R.U64 R12, R10, R14, R11.reuse ;  /* 0x0000000e0a0c7219 */ /* 0x100fe2000000120b */
[----:B------:R-:W0:Y:S01]  /*4890*/  LDC R22, c[0x0][0x618] ;  /* 0x00018600ff167b82 */ /* 0x000e220000000800 */
[----:B------:R-:W-:Y:S01]  /*48a0*/  I2FP.F32.U32 R6, R4 ;  /* 0x0000000400067245 */ /* 0x000fe20000201000 */
[----:B------:R-:W-:Y:S01]  /*48b0*/  ULDC UR4, c[0x0][0x150] ;  /* 0x0000540000047ab9 */ /* 0x000fe20000000800 */
[----:B------:R-:W-:Y:S02]  /*48c0*/  SHF.R.U32.HI R5, RZ, R14, R11 ;  /* 0x0000000eff057219 */ /* 0x000fe4000001160b */
[----:B------:R-:W-:Y:S01]  /*48d0*/  IADD3 R9, P0, RZ, -R12, RZ ;  /* 0x8000000cff097210 */ /* 0x000fe20007f1e0ff */
[----:B------:R-:W-:Y:S01]  /*48e0*/  FMUL R11, R6, UR4 ;  /* 0x00000004060b7c20 */ /* 0x000fe20008400000 */
[----:B------:R-:W-:Y:S01]  /*48f0*/  ULDC UR4, c[0x0][0x154] ;  /* 0x0000550000047ab9 */ /* 0x000fe20000000800 */
[----:B------:R-:W1:Y:S02]  /*4900*/  LDC.64 R24, c[0x0][0x640] ;  /* 0x00019000ff187b82 */ /* 0x000e640000000a00 */
[----:B------:R-:W-:-:S02]  /*4910*/  IMAD.X R5, RZ, RZ, ~R5, P0 ;  /* 0x000000ffff057224 */ /* 0x000fc400000e0e05 */
[----:B------:R-:W2:Y:S01]  /*4920*/  F2I.U32.TRUNC.NTZ R11, R11 ;  /* 0x0000000b000b7305 */ /* 0x000ea2000020f000 */
[----:B------:R-:W-:-:S03]  /*4930*/  IMAD.WIDE.U32 R6, R9, R20, R16 ;  /* 0x0000001409067225 */ /* 0x000fc600078e0010 */
[----:B------:R-:W3:Y:S01]  /*4940*/  LDC R13, c[0x0][0x144] ;  /* 0x00005100ff0d7b82 */ /* 0x000ee20000000800 */
[----:B------:R-:W-:-:S04]  /*4950*/  IMAD R8, R5, R20, RZ ;  /* 0x0000001405087224 */ /* 0x000fc800078e02ff */
[----:B------:R-:W-:Y:S02]  /*4960*/  IMAD R5, R9, R21, R8 ;  /* 0x0000001509057224 */ /* 0x000fe400078e0208 */
[----:B------:R-:W-:Y:S01]  /*4970*/  IMAD.MOV.U32 R8, RZ, RZ, -0x1 ;  /* 0xffffffffff087424 */ /* 0x000fe200078e00ff */
[----:B------:R-:W4:Y:S01]  /*4980*/  LDC R14, c[0x0][0x608] ;  /* 0x00018200ff0e7b82 */ /* 0x000f220000000800 */
[----:B------:R-:W-:Y:S01]  /*4990*/  IMAD.IADD R5, R7, 0x1, R5 ;  /* 0x0000000107057824 */ /* 0x000fe200078e0205 */
[----:B------:R-:W-:-:S04]  /*49a0*/  I2FP.F32.U32 R7, R3 ;  /* 0x0000000300077245 */ /* 0x000fc80000201000 */
[-C--:B0-----:R-:W-:Y:S01]  /*49b0*/  SHF.R.U64 R10, R6, R22.reuse, R5 ;  /* 0x00000016060a7219 */ /* 0x081fe20000001205 */
[----:B--2---:R-:W-:Y:S01]  /*49c0*/  IMAD.MOV R6, RZ, RZ, -R11 ;  /* 0x000000ffff067224 */ /* 0x004fe200078e0a0b */
[----:B------:R-:W0:Y:S01]  /*49d0*/  LDC R9, c[0x0][0x658] ;  /* 0x00019600ff097b82 */ /* 0x000e220000000800 */
[----:B-1----:R-:W-:Y:S01]  /*49e0*/  ISETP.NE.U32.AND P0, PT, R24, RZ, PT ;  /* 0x000000ff1800720c */ /* 0x002fe20003f05070 */
[----:B------:R-:W-:Y:S01]  /*49f0*/  FMUL R7, R7, UR4 ;  /* 0x0000000407077c20 */ /* 0x000fe20008400000 */
[----:B------:R-:W-:Y:S02]  /*4a00*/  SHF.R.U32.HI R5, RZ, R22, R5 ;  /* 0x00000016ff057219 */ /* 0x000fe40000011605 */
[----:B------:R-:W-:-:S03]  /*4a10*/  ISETP.NE.AND.EX P0, PT, R25, RZ, PT, P0 ;  /* 0x000000ff1900720c */ /* 0x000fc60003f05300 */
[----:B------:R-:W1:Y:S01]  /*4a20*/  LDC R20, c[0x0][0x148] ;  /* 0x00005200ff147b82 */ /* 0x000e620000000800 */
[----:B---3--:R-:W-:Y:S02]  /*4a30*/  IMAD R23, R13, R6, R4 ;  /* 0x000000060d177224 */ /* 0x008fe400078e0204 */
[----:B------:R-:W-:-:S05]  /*4a40*/  IMAD.MOV.U32 R6, RZ, RZ, 0x1 ;  /* 0x00000001ff067424 */ /* 0x000fca00078e00ff */
[----:B------:R-:W2:Y:S01]  /*4a50*/  LDC R21, c[0x0][0x600] ;  /* 0x00018000ff157b82 */ /* 0x000ea20000000800 */
[-CC-:B----4-:R-:W-:Y:S02]  /*4a60*/  SHF.R.U64 R13, R10, R14.reuse, R5.reuse ;  /* 0x0000000e0a0d7219 */ /* 0x190fe40000001205 */
[----:B------:R-:W-:Y:S02]  /*4a70*/  SHF.R.U32.HI R4, RZ, R14, R5 ;  /* 0x0000000eff047219 */ /* 0x000fe40000011605 */
[----:B------:R3:W4:Y:S03]  /*4a80*/  F2I.U32.TRUNC.NTZ R14, R7 ;  /* 0x00000007000e7305 */ /* 0x000726000020f000 */
[----:B------:R-:W1:Y:S01]  /*4a90*/  LDC R26, c[0x0][0x648] ;  /* 0x00019200ff1a7b82 */ /* 0x000e620000000800 */
[-C--:B0-----:R-:W-:Y:S02]  /*4aa0*/  SHF.R.U64 R15, R13, R9.reuse, R4 ;  /* 0x000000090d0f7219 */ /* 0x081fe40000001204 */
[----:B------:R-:W-:-:S02]  /*4ab0*/  SHF.L.U32 R8, R8, R9, RZ ;  /* 0x0000000908087219 */ /* 0x000fc400000006ff */
[-C--:B------:R-:W-:Y:S01]  /*4ac0*/  SHF.R.U32.HI R5, RZ, R9.reuse, R4 ;  /* 0x00000009ff057219 */ /* 0x080fe20000011604 */
[----:B------:R-:W-:Y:S01]  /*4ad0*/  IMAD.MOV.U32 R4, RZ, RZ, R15 ;  /* 0x000000ffff047224 */ /* 0x000fe200078e000f */
[----:B------:R-:W-:Y:S01]  /*4ae0*/  SHF.L.U32 R22, R6, R9, RZ ;  /* 0x0000000906167219 */ /* 0x000fe200000006ff */
[----:B------:R-:W0:Y:S01]  /*4af0*/  LDC R27, c[0x0][0x638] ;  /* 0x00018e00ff1b7b82 */ /* 0x000e220000000800 */
[----:B------:R-:W-:-:S07]  /*4b00*/  LOP3.LUT R28, RZ, R8, RZ, 0x33, !PT ;  /* 0x00000008ff1c7212 */ /* 0x000fce00078e33ff */
        /* <DEDUP_REMOVED lines=12> */
.L_x_98:
[----:B------:R-:W-:Y:S01]  /*4bd0*/  ISETP.NE.AND P0, PT, R2, 0x1, PT ;  /* 0x000000010200780c */ /* 0x000fe20003f05270 */
[----:B--2---:R-:W-:Y:S01]  /*4be0*/  VIADD R7, R21, 0xffffffff ;  /* 0xffffffff15077836 */ /* 0x004fe20000000000 */
[----:B-1----:R-:W-:Y:S01]  /*4bf0*/  SHF.R.U64 R5, R4, R26, R5 ;  /* 0x0000001a04057219 */ /* 0x002fe20000001205 */
[----:B------:R-:W-:Y:S01]  /*4c00*/  IMAD.MOV R14, RZ, RZ, -R14 ;  /* 0x000000ffff0e7224 */ /* 0x000fe200078e0a0e */
[----:B------:R-:W-:Y:S01]  /*4c10*/  LOP3.LUT R4, R13, R28, RZ, 0xc0, !PT ;  /* 0x0000001c0d047212 */ /* 0x000fe200078ec0ff */
[----:B------:R-:W-:Y:S01]  /*4c20*/  IMAD.MOV.U32 R8, RZ, RZ, R12 ;  /* 0x000000ffff087224 */ /* 0x000fe200078e000c */
[----:B------:R-:W-:Y:S01]  /*4c30*/  LOP3.LUT R10, R10, R7, RZ, 0xc0, !PT ;  /* 0x000000070a0a7212 */ /* 0x000fe200078ec0ff */
[----:B------:R-:W-:Y:S02]  /*4c40*/  IMAD.MOV R6, RZ, RZ, -R5 ;  /* 0x000000ffff067224 */ /* 0x000fe400078e0a05 */
[----:B------:R-:W-:-:S04]  /*4c50*/  IMAD R4, R22, R5, R4 ;  /* 0x0000000516047224 */ /* 0x000fc800078e0204 */
[----:B------:R-:W-:Y:S02]  /*4c60*/  @P0 IMAD R23, R20, R14, R3 ;  /* 0x0000000e14170224 */ /* 0x000fe400078e0203 */
[----:B0-----:R-:W-:Y:S02]  /*4c70*/  IMAD R3, R6, R27, R15 ;  /* 0x0000001b06037224 */ /* 0x001fe400078e020f */
[----:B------:R-:W-:Y:S02]  /*4c80*/  IMAD R7, R4, R29, R23 ;  /* 0x0000001d04077224 */ /* 0x000fe400078e0217 */
[----:B------:R-:W-:Y:S02]  /*4c90*/  IMAD R4, R3, R21, R10 ;  /* 0x0000001503047224 */ /* 0x000fe400078e020a */
[----:B------:R-:W-:-:S03]  /*4ca0*/  IMAD.MOV.U32 R6, RZ, RZ, 0x1 ;  /* 0x00000001ff067424 */ /* 0x000fc600078e00ff */
[----:B------:R-:W-:Y:S02]  /*4cb0*/  SEL R9, R4, R7, !P0 ;  /* 0x0000000704097207 */ /* 0x000fe40004000000 */
[----:B------:R-:W-:-:S07]  /*4cc0*/  SEL R7, R7, R4, !P0 ;  /* 0x0000000407077207 */ /* 0x000fce0004000000 */
.L_x_96:
[----:B------:R-:W-:-:S08]  /*4cd0*/  NOP ;  /* 0x0000000000007918 */ /* 0x000fd00000000000 */
[----:B------:R-:W0:-:S00]  /*4ce0*/  USETMAXREG.DEALLOC.CTAPOOL 0x28 ;  /* 0x00000028000079c8 */ /* 0x000e0000080e0500 */
[----:B0-----:R-:W-:-:S13]  /*4cf0*/  ISETP.NE.AND P0, PT, R0, RZ, PT ;  /* 0x000000ff0000720c */ /* 0x001fda0003f05270 */
[----:B------:R-:W-:Y:S05]  /*4d00*/  @P0 EXIT ;  /* 0x000000000000094d */ /* 0x000fea0003800000 */
[----:B------:R-:W-:Y:S01]  /*4d10*/  LOP3.LUT P0, RZ, R6, 0xff, RZ, 0xc0, !PT ;  /* 0x000000ff06ff7812 */ /* 0x000fe2000780c0ff */
[----:B------:R-:W-:Y:S02]  /*4d20*/  IMAD.MOV.U32 R0, RZ, RZ, 0x1 ;  /* 0x00000001ff007424 */ /* 0x000fe400078e00ff */
[----:B------:R-:W-:-:S10]  /*4d30*/  IMAD.MOV.U32 R12, RZ, RZ, RZ ;  /* 0x000000ffff0c7224 */ /* 0x000fd400078e00ff */
[----:B------:R-:W-:Y:S05]  /*4d40*/  @!P0 BRA `(.L_x_99) ;  /* 0x0000000c00308947 */ /* 0x000fea0003800000 */
[----:B------:R-:W0:Y:S01]  /*4d50*/  LDC R0, c[0x0][0x28c] ;  /* 0x0000a300ff007b82 */ /* 0x000e220000000800 */
[----:B------:R-:W-:Y:S01]  /*4d60*/  ULDC UR5, c[0x0][0x600] ;  /* 0x0001800000057ab9 */ /* 0x000fe20000000800 */
[----:B------:R-:W-:Y:S01]  /*4d70*/  ULDC UR4, c[0x0][0xc] ;  /* 0x0000030000047ab9 */ /* 0x000fe20000000800 */
[----:B------:R-:W-:Y:S01]  /*4d80*/  UIADD3 UR16, UR5, -0x1, URZ ;  /* 0xffffffff05107890 */ /* 0x000fe2000fffe03f */
[C---:B------:R-:W-:Y:S01]  /*4d90*/  LOP3.LUT P2, RZ, R18.reuse, 0x7f, RZ, 0xc0, !PT ;  /* 0x0000007f12ff7812 */ /* 0x040fe2000784c0ff */
[----:B------:R-:W-:Y:S01]  /*4da0*/  ULDC UR6, c[0x0][0x658] ;  /* 0x0001960000067ab9 */ /* 0x000fe20000000800 */
[----:B------:R-:W-:Y:S01]  /*4db0*/  ULDC UR5, c[0x0][0x10] ;  /* 0x0000040000057ab9 */ /* 0x000fe20000000800 */
[----:B------:R-:W-:Y:S01]  /*4dc0*/  UMOV UR7, 0xffffffff ;  /* 0xffffffff00077882 */ /* 0x000fe20000000000 */
[----:B------:R-:W-:Y:S01]  /*4dd0*/  UMOV UR8, 0x1 ;  /* 0x0000000100087882 */ /* 0x000fe20000000000 */
[----:B------:R-:W-:Y:S01]  /*4de0*/  UIMAD.WIDE.U32 UR4, UR4, UR5, URZ ;  /* 0x00000005040472a5 */ /* 0x000fe2000f8e003f */
[----:B------:R-:W-:Y:S01]  /*4df0*/  LOP3.LUT P0, RZ, R18, 0x1f, RZ, 0xc0, !PT ;  /* 0x0000001f12ff7812 */ /* 0x000fe2000780c0ff */
[----:B------:R-:W-:Y:S01]  /*4e00*/  USHF.L.U32 UR7, UR7, UR6, URZ ;  /* 0x0000000607077299 */ /* 0x000fe2000800063f */
[----:B------:R-:W-:Y:S01]  /*4e10*/  BSSY B0, `(.L_x_99) ;  /* 0x00000bf000007945 */ /* 0x000fe20003800000 */
[----:B------:R-:W-:Y:S01]  /*4e20*/  USHF.L.U32 UR18, UR8, UR6, URZ ;  /* 0x0000000608127299 */ /* 0x000fe2000800063f */
[----:B------:R-:W-:Y:S01]  /*4e30*/  IMAD.MOV.U32 R13, RZ, RZ, 0x1 ;  /* 0x00000001ff0d7424 */ /* 0x000fe200078e00ff */
[----:B------:R-:W-:Y:S01]  /*4e40*/  LOP3.LUT R11, R19, 0x2, RZ, 0xfc, !PT ;  /* 0x00000002130b7812 */ /* 0x000fe200078efcff */
[----:B------:R-:W-:Y:S01]  /*4e50*/  ULDC UR6, c[0x0][0x14] ;  /* 0x0000050000067ab9 */ /* 0x000fe20000000800 */
[----:B------:R-:W-:Y:S01]  /*4e60*/  PLOP3.LUT P0, PT, P0, P2, PT, 0x8a, 0x0 ;  /* 0x000000000000781c */ /* 0x000fe20000705172 */
[----:B------:R-:W-:Y:S01]  /*4e70*/  UIMAD.WIDE.U32 UR20, UR4, UR6, URZ ;  /* 0x00000006041472a5 */ /* 0x000fe2000f8e003f */
[----:B------:R-:W-:Y:S01]  /*4e80*/  IMAD.MOV.U32 R12, RZ, RZ, RZ ;  /* 0x000000ffff0c7224 */ /* 0x000fe200078e00ff */
[----:B------:R-:W-:-:S02]  /*4e90*/  UIMAD UR13, UR5, UR6, URZ ;  /* 0x00000006050d72a4 */ /* 0x000fc4000f8e023f */
[----:B------:R-:W-:Y:S01]  /*4ea0*/  ULOP3.LUT UR17, URZ, UR7, URZ, 0x33, !UPT ;  /* 0x000000073f117292 */ /* 0x000fe2000f8e333f */
[----:B0-----:R-:W-:Y:S01]  /*4eb0*/  VIADD R0, R0, 0x1f ;  /* 0x0000001f00007836 */ /* 0x001fe20000000000 */
[----:B------:R-:W-:Y:S01]  /*4ec0*/  UIADD3 UR13, UR21, UR13, URZ ;  /* 0x0000000d150d7290 */ /* 0x000fe2000fffe03f */
[----:B------:R-:W-:-:S03]  /*4ed0*/  ULDC.64 UR22, c[0x0][0x198] ;  /* 0x0000660000167ab9 */ /* 0x000fc60000000a00 */
[----:B------:R-:W-:-:S04]  /*4ee0*/  SHF.R.S32.HI R3, RZ, 0x1f, R0 ;  /* 0x0000001fff037819 */ /* 0x000fc80000011400 */
[----:B------:R-:W-:Y:S01]  /*4ef0*/  LEA.HI R3, R3, R0, RZ, 0x5 ;  /* 0x0000000003037211 */ /* 0x000fe200078f28ff */
[----:B------:R-:W-:-:S03]  /*4f00*/  IMAD.MOV.U32 R0, RZ, RZ, 0x1 ;  /* 0x00000001ff007424 */ /* 0x000fc600078e00ff */
[----:B------:R-:W-:-:S05]  /*4f10*/  SHF.R.S32.HI R3, RZ, 0x5, R3 ;  /* 0x00000005ff037819 */ /* 0x000fca0000011403 */
[----:B------:R-:W-:-:S07]  /*4f20*/  VIADD R10, R3, 0x1 ;  /* 0x00000001030a7836 */ /* 0x000fce0000000000 */
.L_x_111:
[----:B------:R-:W-:-:S03]  /*4f30*/  UMOV UR4, 0xffffffff ;  /* 0xffffffff00047882 */ /* 0x000fc60000000000 */
[----:B------:R-:W-:Y:S05]  /*4f40*/  BRA.DIV UR4, `(.L_x_100) ;  /* 0x0000001204507947 */ /* 0x000fea000b800000 */
[----:B------:R-:W-:-:S13]  /*4f50*/  ELECT P6, URZ, PT ;  /* 0x00000000003f782f */ /* 0x000fda00038c0000 */
.L_x_127:
[----:B------:R-:W0:Y:S01]  /*4f60*/  LDC R4, c[0x0][0x28c] ;  /* 0x0000a300ff047b82 */ /* 0x000e220000000800 */
[----:B------:R-:W-:Y:S01]  /*4f70*/  BSSY B1, `(.L_x_101) ;  /* 0x0000037000017945 */ /* 0x000fe20003800000 */
[----:B0-----:R-:W-:-:S13]  /*4f80*/  ISETP.LT.OR P6, PT, R4, 0x1, !P6 ;  /* 0x000000010400780c */ /* 0x001fda00077c1670 */
[----:B------:R-:W-:Y:S05]  /*4f90*/  @P6 BRA `(.L_x_102) ;  /* 0x0000000000d06947 */ /* 0x000fea0003800000 */
[----:B------:R-:W-:Y:S02]  /*4fa0*/  IMAD.SHL.U32 R15, R9, 0x40, RZ ;  /* 0x00000040090f7824 */ /* 0x000fe400078e00ff */
[----:B------:R-:W-:Y:S02]  /*4fb0*/  IMAD.SHL.U32 R18, R7, 0x80, RZ ;  /* 0x0000008007127824 */ /* 0x000fe400078e00ff */
[----:B------:R-:W-:Y:S02]  /*4fc0*/  IMAD.MOV.U32 R20, RZ, RZ, RZ ;  /* 0x000000ffff147224 */ /* 0x000fe400078e00ff */
[----:B------:R-:W-:Y:S02]  /*4fd0*/  IMAD.MOV.U32 R4, RZ, RZ, R10 ;  /* 0x000000ffff047224 */ /* 0x000fe400078e000a */
[----:B------:R-:W-:Y:S02]  /*4fe0*/  IMAD.MOV.U32 R5, RZ, RZ, R0 ;  /* 0x000000ffff057224 */ /* 0x000fe400078e0000 */
[----:B------:R-:W-:-:S07]  /*4ff0*/  IMAD.MOV.U32 R6, RZ, RZ, R12 ;  /* 0x000000ffff067224 */ /* 0x000fce00078e000c */
.L_x_106:
[----:B------:R-:W0:Y:S01]  /*5000*/  S2R R14, SR_CgaCtaId ;  /* 0x00000000000e7919 */ /* 0x000e220000008800 */
[----:B------:R-:W-:Y:S01]  /*5010*/  MOV R7, 0x400 ;  /* 0x0000040000077802 */ /* 0x000fe20000000f00 */
[----:B------:R-:W1:Y:S03]  /*5020*/  @!P2 LDC R9, c[0x0][0x500] ;  /* 0x00014000ff09ab82 */ /* 0x000e660000000800 */
[----:B0-----:R-:W-:Y:S02]  /*5030*/  LEA R21, R14, R7, 0x18 ;  /* 0x000000070e157211 */ /* 0x001fe400078ec0ff */
[----:B------:R-:W-:-:S03]  /*5040*/  SHF.L.U32 R7, R5, 0x1f, RZ ;  /* 0x0000001f05077819 */ /* 0x000fc600000006ff */
[----:B------:R-:W-:-:S04]  /*5050*/  IMAD R14, R6, 0x8, R21 ;  /* 0x00000008060e7824 */ /* 0x000fc800078e0215 */
[----:B------:R-:W0:Y:S02]  /*5060*/  SYNCS.PHASECHK.TRANS64.TRYWAIT P1, [R14+URZ+0x48], R7 ;  /* 0x000048070e0075a7 */ /* 0x000e24000802017f */
[----:B01----:R-:W-:Y:S05]  /*5070*/  @!P1 BRA `(.L_x_103) ;  /* 0x0000001000249947 */ /* 0x003fea0003800000 */
.L_x_128:
[----:B0-----:R-:W-:Y:S01]  /*5080*/  PRMT R7, R11, 0x9910, RZ ;  /* 0x000099100b077816 */ /* 0x001fe200000000ff */
[----:B------:R0:W-:Y:S03]  /*5090*/  @!P2 SYNCS.ARRIVE.TRANS64 RZ, [R14+URZ], R9 ;  /* 0x000000090effa9a7 */ /* 0x0001e6000800003f */
[----:B------:R-:W-:-:S13]  /*50a0*/  ISETP.NE.AND P1, PT, R7, 0x2, PT ;  /* 0x000000020700780c */ /* 0x000fda0003f25270 */
[----:B0-----:R-:W-:Y:S05]  /*50b0*/  @P1 BRA `(.L_x_104) ;  /* 0x0000000000041947 */ /* 0x001fea0003800000 */
[----:B------:R-:W-:Y:S01]  /*50c0*/  BPT.TRAP 0x1 ;  /* 0x000000040000795c */ /* 0x000fe20000300000 */
.L_x_104:
[----:B------:R-:W-:Y:S05]  /*50d0*/  @P0 BRA `(.L_x_105) ;  /* 0x0000000000040947 */ /* 0x000fea0003800000 */
[----:B------:R-:W-:Y:S01]  /*50e0*/  BPT.TRAP 0x1 ;  /* 0x000000040000795c */ /* 0x000fe20000300000 */
.L_x_105:
[--C-:B------:R-:W-:Y:S01]  /*50f0*/  IMAD R7, R6, 0x4000, R21.reuse ;  /* 0x0000400006077824 */ /* 0x100fe200078e0215 */
[----:B------:R-:W-:Y:S01]  /*5100*/  R2UR UR9, R14 ;  /* 0x000000000e0972ca */ /* 0x000fe200000e0000 */
[----:B------:R-:W-:Y:S01]  /*5110*/  IMAD R21, R6, 0x2000, R21 ;  /* 0x0000200006157824 */ /* 0x000fe200078e0215 */
[----:B------:R-:W-:Y:S01]  /*5120*/  UIADD3 UR4, UP0, UR22, 0xf0, URZ ;  /* 0x000000f016047890 */ /* 0x000fe2000ff1e03f */
[----:B------:R-:W-:Y:S01]  /*5130*/  VIADD R4, R4, 0xffffffff ;  /* 0xffffffff04047836 */ /* 0x000fe20000000000 */
[----:B------:R-:W-:Y:S01]  /*5140*/  R2UR UR5, R7 ;  /* 0x00000000070572ca */ /* 0x000fe200000e0000 */
[----:B------:R-:W-:Y:S01]  /*5150*/  UIADD3 UR24, UP1, UR22, 0x1f0, URZ ;  /* 0x000001f016187890 */ /* 0x000fe2000ff3e03f */
[----:B------:R-:W-:Y:S01]  /*5160*/  R2UR UR8, R21 ;  /* 0x00000000150872ca */ /* 0x000fe200000e0000 */
[----:B------:R-:W-:Y:S01]  /*5170*/  VIADD R6, R6, 0x1 ;  /* 0x0000000106067836 */ /* 0x000fe20000000000 */
[----:B------:R-:W-:Y:S01]  /*5180*/  R2UR UR11, R18 ;  /* 0x00000000120b72ca */ /* 0x000fe200000e0000 */
[----:B------:R-:W-:Y:S01]  /*5190*/  UIADD3.X UR25, URZ, UR23, URZ, UP1, !UPT ;  /* 0x000000173f197290 */ /* 0x000fe20008ffe43f */
[----:B------:R-:W-:Y:S01]  /*51a0*/  R2UR UR10, R20 ;  /* 0x00000000140a72ca */ /* 0x000fe200000e0000 */
[----:B------:R-:W-:Y:S01]  /*51b0*/  UMOV UR6, 0x0 ;  /* 0x0000000000067882 */ /* 0x000fe20000000000 */
[----:B------:R-:W-:Y:S01]  /*51c0*/  R2UR UR12, R8 ;  /* 0x00000000080c72ca */ /* 0x000fe200000e0000 */
[----:B------:R-:W-:Y:S01]  /*51d0*/  UMOV UR7, 0x10000000 ;  /* 0x1000000000077882 */ /* 0x000fe20000000000 */
[----:B------:R-:W-:Y:S01]  /*51e0*/  R2UR UR19, R15 ;  /* 0x000000000f1372ca */ /* 0x000fe200000e0000 */
[----:B------:R-:W-:Y:S01]  /*51f0*/  VIADD R20, R20, 0x20 ;  /* 0x0000002014147836 */ /* 0x000fe20000000000 */
[----:B------:R-:W-:Y:S01]  /*5200*/  ISETP.GT.AND P3, PT, R4, 0x1, PT ;  /* 0x000000010400780c */ /* 0x000fe20003f64270 */
[----:B------:R-:W-:Y:S01]  /*5210*/  UIADD3 UR14, UR5, 0x180, URZ ;  /* 0x00000180050e7890 */ /* 0x000fe2000fffe03f */
[----:B------:R-:W-:Y:S01]  /*5220*/  ISETP.NE.AND P1, PT, R6, 0x9, PT ;  /* 0x000000090600780c */ /* 0x000fe20003f25270 */
[----:B------:R-:W-:-:S02]  /*5230*/  UIADD3.X UR5, URZ, UR23, URZ, UP0, !UPT ;  /* 0x000000173f057290 */ /* 0x000fc400087fe43f */
[----:B------:R-:W-:Y:S01]  /*5240*/  UIADD3 UR15, UR8, 0x24180, URZ ;  /* 0x00024180080f7890 */ /* 0x000fe2000fffe03f */
[----:B------:R-:W-:Y:S02]  /*5250*/  SEL R14, RZ, 0x1, P1 ;  /* 0x00000001ff0e7807 */ /* 0x000fe40000800000 */
[----:B------:R-:W-:Y:S01]  /*5260*/  UMOV UR8, UR14 ;  /* 0x0000000e00087c82 */ /* 0x000fe20008000000 */
[----:B------:R-:W-:Y:S02]  /*5270*/  SEL R6, R6, RZ, P1 ;  /* 0x000000ff06067207 */ /* 0x000fe40000800000 */
[----:B------:R-:W-:Y:S01]  /*5280*/  LOP3.LUT R5, R5, R14, RZ, 0x3c, !PT ;  /* 0x0000000e05057212 */ /* 0x000fe200078e3cff */
[----:B------:R0:W-:Y:S02]  /*5290*/  UTMALDG.3D [UR8], [UR4], desc[UR6] ;  /* 0x00000608040075b4 */ /* 0x0001e40008011000 */
[----:B0-----:R-:W-:Y:S01]  /*52a0*/  UMOV UR8, UR15 ;  /* 0x0000000f00087c82 */ /* 0x001fe20008000000 */
[----:B------:R-:W-:-:S02]  /*52b0*/  UMOV UR11, UR19 ;  /* 0x00000013000b7c82 */ /* 0x000fc40008000000 */
[----:B------:R0:W-:Y:S02]  /*52c0*/  UTMALDG.3D [UR8], [UR24], desc[UR6] ;  /* 0x00000608180075b4 */ /* 0x0001e40008011000 */
[----:B0-----:R-:W-:Y:S05]  /*52d0*/  @P3 BRA `(.L_x_106) ;  /* 0xfffffffc00483947 */ /* 0x001fea000383ffff */
.L_x_102:
[----:B------:R-:W-:Y:S05]  /*52e0*/  BSYNC B1 ;  /* 0x0000000000017941 */ /* 0x000fea0003800000 */
.L_x_101:
[----:B------:R-:W-:Y:S01]  /*52f0*/  LOP3.LUT P3, RZ, R13, 0xff, RZ, 0xc0, !PT ;  /* 0x000000ff0dff7812 */ /* 0x000fe2000786c0ff */
[----:B------:R-:W-:Y:S01]  /*5300*/  IMAD.IADD R12, R3, 0x1, R12 ;  /* 0x00000001030c7824 */ /* 0x000fe200078e020c */
[----:B------:R-:W-:Y:S01]  /*5310*/  IADD3 R16, P4, R16, UR20, RZ ;  /* 0x0000001410107c10 */ /* 0x000fe2000ff9e0ff */
[----:B------:R-:W-:Y:S01]  /*5320*/  ULDC.64 UR4, c[0x0][0x650] ;  /* 0x0001940000047ab9 */ /* 0x000fe20000000a00 */
[----:B------:R-:W-:Y:S01]  /*5330*/  BSSY B1, `(.L_x_107) ;  /* 0x000006a000017945 */ /* 0x000fe20003800000 */
[----:B------:R-:W-:Y:S01]  /*5340*/  IMAD.MOV.U32 R9, RZ, RZ, -0x1 ;  /* 0xffffffffff097424 */ /* 0x000fe200078e00ff */
[----:B------:R-:W-:Y:S01]  /*5350*/  ISETP.GT.U32.AND P1, PT, R12, 0x8, PT ;  /* 0x000000080c00780c */ /* 0x000fe20003f24070 */
[----:B------:R-:W-:Y:S01]  /*5360*/  IMAD.MOV.U32 R8, RZ, RZ, -0x1 ;  /* 0xffffffffff087424 */ /* 0x000fe200078e00ff */
[----:B------:R-:W-:Y:S02]  /*5370*/  IADD3.X R17, R17, UR13, RZ, P4, !PT ;  /* 0x0000000d11117c10 */ /* 0x000fe4000a7fe4ff */
[----:B------:R-:W-:-:S02]  /*5380*/  ISETP.LT.U32.AND P1, PT, R3, 0x9, P1 ;  /* 0x000000090300780c */ /* 0x000fc40000f21070 */
[----:B------:R-:W-:Y:S01]  /*5390*/  PRMT R13, RZ, 0x7610, R13 ;  /* 0x00007610ff0d7816 */ /* 0x000fe2000000000d */
[----:B------:R-:W0:Y:S01]  /*53a0*/  @P3 S2R R5, SR_CgaCtaId ;  /* 0x0000000000053919 */ /* 0x000e220000008800 */
[----:B------:R-:W-:-:S04]  /*53b0*/  @P3 MOV R4, 0x400 ;  /* 0x0000040000043802 */ /* 0x000fc80000000f00 */
[----:B0-----:R-:W-:Y:S01]  /*53c0*/  @P3 LEA R6, R5, R4, 0x18 ;  /* 0x0000000405063211 */ /* 0x001fe200078ec0ff */
[----:B------:R-:W-:-:S03]  /*53d0*/  IMAD.WIDE.U32 R4, R12, 0x38e38e39, RZ ;  /* 0x38e38e390c047825 */ /* 0x000fc600078e00ff */
[----:B------:R0:W-:Y:S01]  /*53e0*/  @P3 SYNCS.ARRIVE.TRANS64.A1T0 RZ, [R6+URZ+0xa8], RZ ;  /* 0x0000a8ff06ff39a7 */ /* 0x0001e2000810003f */
[----:B------:R-:W-:Y:S02]  /*53f0*/  ISETP.GE.U32.AND P3, PT, R3, 0x9, PT ;  /* 0x000000090300780c */ /* 0x000fe40003f66070 */
[----:B------:R-:W-:Y:S02]  /*5400*/  SHF.R.U32.HI R7, RZ, 0x1, R5 ;  /* 0x00000001ff077819 */ /* 0x000fe40000011605 */
[----:B------:R-:W-:Y:S02]  /*5410*/  SEL R5, RZ, 0x1, !P1 ;  /* 0x00000001ff057807 */ /* 0x000fe40004800000 */
[----:B------:R-:W-:Y:S01]  /*5420*/  ISETP.GE.U32.AND P1, PT, R16, UR4, PT ;  /* 0x0000000410007c0c */ /* 0x000fe2000bf26070 */
[----:B------:R-:W-:Y:S01]  /*5430*/  IMAD R12, R7, -0x9, R12 ;  /* 0xfffffff7070c7824 */ /* 0x000fe200078e020c */
[----:B------:R-:W-:Y:S02]  /*5440*/  LOP3.LUT R0, R0, R5, RZ, 0x3c, !PT ;  /* 0x0000000500007212 */ /* 0x000fe400078e3cff */
[----:B------:R-:W-:-:S02]  /*5450*/  ISETP.GE.U32.AND.EX P1, PT, R17, UR5, PT, P1 ;  /* 0x0000000511007c0c */ /* 0x000fc4000bf26110 */
[----:B------:R-:W-:Y:S02]  /*5460*/  PRMT R4, RZ, 0x7610, R4 ;  /* 0x00007610ff047816 */ /* 0x000fe40000000004 */
[----:B------:R-:W-:Y:S01]  /*5470*/  @P3 LOP3.LUT R0, R0, 0x1, R7, 0x78, !PT ;  /* 0x0000000100003812 */ /* 0x000fe200078e7807 */
[----:B------:R-:W-:-:S08]  /*5480*/  IMAD.MOV.U32 R7, RZ, RZ, -0x1 ;  /* 0xffffffffff077424 */ /* 0x000fd000078e00ff */
[----:B0-----:R-:W-:Y:S05]  /*5490*/  @P1 BRA `(.L_x_108) ;  /* 0x00000004004c1947 */ /* 0x001fea0003800000 */
[----:B------:R-:W-:Y:S01]  /*54a0*/  ULDC.64 UR4, c[0x0][0x628] ;  /* 0x00018a0000047ab9 */ /* 0x000fe20000000a00 */
[----:B------:R-:W0:Y:S01]  /*54b0*/  S2R R15, SR_CTAID.X ;  /* 0x00000000000f7919 */ /* 0x000e220000002500 */
[----:B------:R-:W-:Y:S01]  /*54c0*/  ISETP.NE.U32.AND P1, PT, RZ, UR4, PT ;  /* 0x00000004ff007c0c */ /* 0x000fe2000bf25070 */
[----:B------:R-:W-:Y:S01]  /*54d0*/  ULDC UR7, c[0x0][0x630] ;  /* 0x00018c0000077ab9 */ /* 0x000fe20000000800 */
[----:B------:R-:W-:Y:S01]  /*54e0*/  IMAD.MOV.U32 R4, RZ, RZ, R16 ;  /* 0x000000ffff047224 */ /* 0x000fe200078e0010 */
[----:B------:R-:W1:Y:S01]  /*54f0*/  S2R R14, SR_CTAID.Y ;  /* 0x00000000000e7919 */ /* 0x000e620000002600 */
[----:B------:R-:W-:Y:S01]  /*5500*/  ISETP.NE.AND.EX P1, PT, RZ, UR5, PT, P1 ;  /* 0x00000005ff007c0c */ /* 0x000fe2000bf25310 */
[----:B------:R-:W-:-:S12]  /*5510*/  IMAD.MOV.U32 R5, RZ, RZ, R17 ;  /* 0x000000ffff057224 */ /* 0x000fd800078e0011 */
[----:B------:R-:W-:Y:S05]  /*5520*/  @!P1 BRA `(.L_x_109) ;  /* 0x0000000000289947 */ /* 0x000fea0003800000 */
[----:B------:R-:W-:Y:S02]  /*5530*/  ULDC UR6, c[0x0][0x634] ;  /* 0x00018d0000067ab9 */ /* 0x000fe40000000800 */
[----:B------:R-:W-:-:S05]  /*5540*/  IADD3 R9, P1, R16, UR6, RZ ;  /* 0x0000000610097c10 */ /* 0x000fca000ff3e0ff */
[----:B------:R-:W-:-:S04]  /*5550*/  IMAD.X R21, RZ, RZ, R17, P1 ;  /* 0x000000ffff157224 */ /* 0x000fc800008e0611 */
[----:B------:R-:W-:-:S04]  /*5560*/  IMAD.WIDE.U32 R6, R21, UR4, RZ ;  /* 0x0000000415067c25 */ /* 0x000fc8000f8e00ff */
[----:B------:R-:W-:-:S04]  /*5570*/  IMAD.WIDE.U32 R6, P1, R9, UR5, R6 ;  /* 0x0000000509067c25 */ /* 0x000fc8000f820006 */
[----:B------:R-:W-:-:S04]  /*5580*/  IMAD.WIDE.U32 R8, R9, UR4, RZ ;  /* 0x0000000409087c25 */ /* 0x000fc8000f8e00ff */
[----:B------:R-:W-:Y:S01]  /*5590*/  IMAD.X R5, RZ, RZ, RZ, P1 ;  /* 0x000000ffff057224 */ /* 0x000fe200008e06ff */
[----:B------:R-:W-:Y:S01]  /*55a0*/  IADD3 RZ, P1, R9, R6, RZ ;  /* 0x0000000609ff7210 */ /* 0x000fe20007f3e0ff */
[----:B------:R-:W-:-:S04]  /*55b0*/  IMAD.MOV.U32 R4, RZ, RZ, R7 ;  /* 0x000000ffff047224 */ /* 0x000fc800078e0007 */
[----:B------:R-:W-:-:S08]  /*55c0*/  IMAD.WIDE.U32.X R4, R21, UR5, R4, P1 ;  /* 0x0000000515047c25 */ /* 0x000fd000088e0404 */
.L_x_109:
[--C-:B------:R-:W-:Y:S01]  /*55d0*/  SHF.R.U64 R8, R4, UR7, R5.reuse ;  /* 0x0000000704087c19 */ /* 0x100fe20008001205 */
[----:B------:R-:W-:Y:S01]  /*55e0*/  ULDC.64 UR4, c[0x0][0x620] ;  /* 0x0001880000047ab9 */ /* 0x000fe20000000a00 */
[----:B------:R-:W-:Y:S01]  /*55f0*/  SHF.R.U32.HI R4, RZ, UR7, R5 ;  /* 0x00000007ff047c19 */ /* 0x000fe20008011605 */
[----:B------:R-:W2:Y:S01]  /*5600*/  LDC R24, c[0x0][0x144] ;  /* 0x00005100ff187b82 */ /* 0x000ea20000000800 */
[----:B------:R-:W-:Y:S01]  /*5610*/  IADD3 R7, P1, RZ, -R8, RZ ;  /* 0x80000008ff077210 */ /* 0x000fe20007f3e0ff */
[----:B------:R-:W-:Y:S01]  /*5620*/  ULDC.64 UR8, c[0x0][0x640] ;  /* 0x0001900000087ab9 */ /* 0x000fe20000000a00 */
[----:B0-----:R-:W-:Y:S01]  /*5630*/  I2FP.F32.U32 R9, R15 ;  /* 0x0000000f00097245 */ /* 0x001fe20000201000 */
[----:B------:R-:W-:Y:S02]  /*5640*/  ULDC UR6, c[0x0][0x608] ;  /* 0x0001820000067ab9 */ /* 0x000fe40000000800 */
[----:B------:R-:W-:Y:S01]  /*5650*/  IMAD.X R4, RZ, RZ, ~R4, P1 ;  /* 0x000000ffff047224 */ /* 0x000fe200008e0e04 */
[----:B------:R-:W-:Y:S01]  /*5660*/  ISETP.NE.U32.AND P1, PT, RZ, UR8, PT ;  /* 0x00000008ff007c0c */ /* 0x000fe2000bf25070 */
[----:B------:R-:W0:Y:S02]  /*5670*/  LDC R21, c[0x0][0x148] ;  /* 0x00005200ff157b82 */ /* 0x000e240000000800 */
[----:B------:R-:W-:Y:S01]  /*5680*/  IMAD R6, R4, UR4, RZ ;  /* 0x0000000404067c24 */ /* 0x000fe2000f8e02ff */
[----:B------:R-:W-:Y:S01]  /*5690*/  ISETP.NE.AND.EX P1, PT, RZ, UR9, PT, P1 ;  /* 0x00000009ff007c0c */ /* 0x000fe2000bf25310 */
[----:B------:R-:W-:Y:S01]  /*56a0*/  IMAD.WIDE.U32 R4, R7, UR4, R16 ;  /* 0x0000000407047c25 */ /* 0x000fe2000f8e0010 */
[----:B------:R-:W-:-:S03]  /*56b0*/  ULDC UR4, c[0x0][0x150] ;  /* 0x0000540000047ab9 */ /* 0x000fc60000000800 */
[----:B------:R-:W-:Y:S02]  /*56c0*/  IMAD R7, R7, UR5, R6 ;  /* 0x0000000507077c24 */ /* 0x000fe4000f8e0206 */
[----:B------:R-:W-:Y:S01]  /*56d0*/  FMUL R6, R9, UR4 ;  /* 0x0000000409067c20 */ /* 0x000fe20008400000 */
[----:B------:R-:W-:Y:S01]  /*56e0*/  ULDC UR4, c[0x0][0x618] ;  /* 0x0001860000047ab9 */ /* 0x000fe20000000800 */
[----:B------:R-:W-:Y:S01]  /*56f0*/  ULDC UR5, c[0x0][0x154] ;  /* 0x0000550000057ab9 */ /* 0x000fe20000000800 */
[----:B------:R-:W-:-:S03]  /*5700*/  IMAD.IADD R5, R5, 0x1, R7 ;  /* 0x0000000105057824 */ /* 0x000fc600078e0207 */
[----:B------:R-:W3:Y:S02]  /*5710*/  F2I.U32.TRUNC.NTZ R6, R6 ;  /* 0x0000000600067305 */ /* 0x000ee4000020f000 */
[----:B------:R-:W-:Y:S02]  /*5720*/  SHF.R.U64 R9, R4, UR4, R5 ;  /* 0x0000000404097c19 */ /* 0x000fe40008001205 */
[----:B-1----:R-:W-:-:S05]  /*5730*/  I2FP.F32.U32 R4, R14 ;  /* 0x0000000e00047245 */ /* 0x002fca0000201000 */
[----:B------:R-:W-:Y:S01]  /*5740*/  FMUL R22, R4, UR5 ;  /* 0x0000000504167c20 */ /* 0x000fe20008400000 */
[----:B------:R-:W-:Y:S01]  /*5750*/  SHF.R.U32.HI R4, RZ, UR4, R5 ;  /* 0x00000004ff047c19 */ /* 0x000fe20008011605 */
[----:B------:R-:W-:-:S03]  /*5760*/  ULDC UR4, c[0x0][0x658] ;  /* 0x0001960000047ab9 */ /* 0x000fc60000000800 */
[--C-:B------:R-:W-:Y:S01]  /*5770*/  SHF.R.U64 R20, R9, UR6, R4.reuse ;  /* 0x0000000609147c19 */ /* 0x100fe20008001204 */
[----:B------:R-:W1:Y:S01]  /*5780*/  F2I.U32.TRUNC.NTZ R22, R22 ;  /* 0x0000001600167305 */ /* 0x000e62000020f000 */
[----:B------:R-:W-:Y:S01]  /*5790*/  SHF.R.U32.HI R5, RZ, UR6, R4 ;  /* 0x00000006ff057c19 */ /* 0x000fe20008011604 */
[----:B---3--:R-:W-:-:S03]  /*57a0*/  IMAD.MOV R6, RZ, RZ, -R6 ;  /* 0x000000ffff067224 */ /* 0x008fc600078e0a06 */
[----:B------:R-:W-:Y:S01]  /*57b0*/  SHF.R.U64 R18, R20, UR4, R5 ;  /* 0x0000000414127c19 */ /* 0x000fe20008001205 */
[----:B--2---:R-:W-:Y:S01]  /*57c0*/  IMAD R15, R24, R6, R15 ;  /* 0x00000006180f7224 */ /* 0x004fe200078e020f */
[----:B------:R-:W-:-:S03]  /*57d0*/  SHF.R.U32.HI R23, RZ, UR4, R5 ;  /* 0x00000004ff177c19 */ /* 0x000fc60008011605 */
[----:B------:R-:W-:Y:S02]  /*57e0*/  IMAD.MOV.U32 R4, RZ, RZ, R18 ;  /* 0x000000ffff047224 */ /* 0x000fe400078e0012 */
[----:B------:R-:W-:Y:S01]  /*57f0*/  IMAD.MOV.U32 R5, RZ, RZ, R23 ;  /* 0x000000ffff057224 */ /* 0x000fe200078e0017 */
[----:B-1----:R-:W-:Y:S06]  /*5800*/  @!P1 BRA `(.L_x_110) ;  /* 0x0000000000289947 */ /* 0x002fec0003800000 */
[----:B------:R-:W-:Y:S02]  /*5810*/  ULDC UR4, c[0x0][0x64c] ;  /* 0x0001930000047ab9 */ /* 0x000fe40000000800 */
[----:B------:R-:W-:-:S05]  /*5820*/  IADD3 R5, P1, R18, UR4, RZ ;  /* 0x0000000412057c10 */ /* 0x000fca000ff3e0ff */
[----:B------:R-:W-:-:S04]  /*5830*/  IMAD.X R23, RZ, RZ, R23, P1 ;  /* 0x000000ffff177224 */ /* 0x000fc800008e0617 */
[----:B------:R-:W-:-:S04]  /*5840*/  IMAD.WIDE.U32 R6, R23, UR8, RZ ;  /* 0x0000000817067c25 */ /* 0x000fc8000f8e00ff */
[----:B------:R-:W-:-:S04]  /*5850*/  IMAD.WIDE.U32 R6, P1, R5, UR9, R6 ;  /* 0x0000000905067c25 */ /* 0x000fc8000f820006 */
[----:B------:R-:W-:-:S04]  /*5860*/  IMAD.WIDE.U32 R4, R5, UR8, RZ ;  /* 0x0000000805047c25 */ /* 0x000fc8000f8e00ff */
[----:B------:R-:W-:Y:S01]  /*5870*/  IMAD.MOV.U32 R4, RZ, RZ, R7 ;  /* 0x000000ffff047224 */ /* 0x000fe200078e0007 */
[----:B------:R-:W-:Y:S01]  /*5880*/  IADD3 RZ, P3, R5, R6, RZ ;  /* 0x0000000605ff7210 */ /* 0x000fe20007f7e0ff */
[----:B------:R-:W-:-:S04]  /*5890*/  IMAD.X R5, RZ, RZ, RZ, P1 ;  /* 0x000000ffff057224 */ /* 0x000fc800008e06ff */
[----:B------:R-:W-:-:S08]  /*58a0*/  IMAD.WIDE.U32.X R4, R23, UR9, R4, P3 ;  /* 0x0000000917047c25 */ /* 0x000fd000098e0404 */
.L_x_110:
[----:B------:R-:W-:Y:S01]  /*58b0*/  ISETP.NE.AND P1, PT, R2, 0x1, PT ;  /* 0x000000010200780c */ /* 0x000fe20003f25270 */
[----:B------:R-:W-:Y:S01]  /*58c0*/  ULDC UR4, c[0x0][0x648] ;  /* 0x0001920000047ab9 */ /* 0x000fe20000000800 */
[----:B------:R-:W-:Y:S01]  /*58d0*/  LOP3.LUT R20, R20, UR17, RZ, 0xc0, !PT ;  /* 0x0000001114147c12 */ /* 0x000fe2000f8ec0ff */
[----:B------:R-:W-:Y:S01]  /*58e0*/  IMAD.MOV R22, RZ, RZ, -R22 ;  /* 0x000000ffff167224 */ /* 0x000fe200078e0a16 */
[----:B------:R-:W-:Y:S01]  /*58f0*/  SHF.R.U64 R5, R4, UR4, R5 ;  /* 0x0000000404057c19 */ /* 0x000fe20008001205 */
[----:B------:R-:W-:Y:S01]  /*5900*/  ULDC UR4, c[0x0][0x638] ;  /* 0x00018e0000047ab9 */ /* 0x000fe20000000800 */
[----:B------:R-:W-:Y:S01]  /*5910*/  LOP3.LUT R9, R9, UR16, RZ, 0xc0, !PT ;  /* 0x0000001009097c12 */ /* 0x000fe2000f8ec0ff */
[----:B------:R-:W-:Y:S01]  /*5920*/  ULDC UR5, c[0x0][0x610] ;  /* 0x0001840000057ab9 */ /* 0x000fe20000000800 */
[----:B------:R-:W-:Y:S02]  /*5930*/  IMAD.MOV.U32 R4, RZ, RZ, 0x1 ;  /* 0x00000001ff047424 */ /* 0x000fe400078e00ff */
[----:B------:R-:W-:-:S02]  /*5940*/  IMAD.MOV R7, RZ, RZ, -R5 ;  /* 0x000000ffff077224 */ /* 0x000fc400078e0a05 */
[----:B------:R-:W-:Y:S02]  /*5950*/  IMAD R20, R5, UR18, R20 ;  /* 0x0000001205147c24 */ /* 0x000fe4000f8e0214 */
[----:B0-----:R-:W-:Y:S02]  /*5960*/  @P1 IMAD R15, R21, R22, R14 ;  /* 0x00000016150f1224 */ /* 0x001fe400078e020e */
[----:B------:R-:W-:Y:S01]  /*5970*/  IMAD R18, R7, UR4, R18 ;  /* 0x0000000407127c24 */ /* 0x000fe2000f8e0212 */
[----:B------:R-:W-:Y:S01]  /*5980*/  ULDC UR4, c[0x0][0x600] ;  /* 0x0001800000047ab9 */ /* 0x000fe20000000800 */
[----:B------:R-:W-:Y:S02]  /*5990*/  IMAD R15, R20, UR5, R15 ;  /* 0x00000005140f7c24 */ /* 0x000fe4000f8e020f */
[----:B------:R-:W-:-:S05]  /*59a0*/  IMAD R18, R18, UR4, R9 ;  /* 0x0000000412127c24 */ /* 0x000fca000f8e0209 */
[----:B------:R-:W-:Y:S02]  /*59b0*/  SEL R9, R18, R15, !P1 ;  /* 0x0000000f12097207 */ /* 0x000fe40004800000 */
[----:B------:R-:W-:-:S07]  /*59c0*/  SEL R7, R15, R18, !P1 ;  /* 0x000000120f077207 */ /* 0x000fce0004800000 */
.L_x_108:
[----:B------:R-:W-:Y:S05]  /*59d0*/  BSYNC B1 ;  /* 0x0000000000017941 */ /* 0x000fea0003800000 */
.L_x_107:
[----:B------:R-:W-:-:S13]  /*59e0*/  LOP3.LUT P1, RZ, R4, 0xff, RZ, 0xc0, !PT ;  /* 0x000000ff04ff7812 */ /* 0x000fda000782c0ff */
[----:B------:R-:W-:Y:S05]  /*59f0*/  @P1 BRA `(.L_x_111) ;  /* 0xfffffff4004c1947 */ /* 0x000fea000383ffff */
[----:B------:R-:W-:Y:S05]  /*5a00*/  BSYNC B0 ;  /* 0x0000000000007941 */ /* 0x000fea0003800000 */
.L_x_99:
[----:B------:R-:W-:-:S03]  /*5a10*/  UMOV UR4, 0xffffffff ;  /* 0xffffffff00047882 */ /* 0x000fc60000000000 */
[----:B------:R-:W-:Y:S05]  /*5a20*/  BRA.DIV UR4, `(.L_x_112) ;  /* 0x0000000604cc7947 */ /* 0x000fea000b800000 */
[----:B------:R-:W-:-:S13]  /*5a30*/  ELECT P6, URZ, PT ;  /* 0x00000000003f782f */ /* 0x000fda00038c0000 */
.L_x_131:
[----:B------:R-:W-:Y:S04]  /*5a40*/  BSSY B0, `(.L_x_113) ;  /* 0x0000058000007945 */ /* 0x000fe80003800000 */
[----:B------:R-:W-:Y:S05]  /*5a50*/  @!P6 BRA `(.L_x_114) ;  /* 0x000000040058e947 */ /* 0x000fea0003800000 */
[----:B------:R-:W-:-:S04]  /*5a60*/  LOP3.LUT R19, R19, 0x2, RZ, 0xfc, !PT ;  /* 0x0000000213137812 */ /* 0x000fc800078efcff */
[----:B------:R-:W-:-:S13]  /*5a70*/  ISETP.NE.AND P0, PT, R19, 0x3, PT ;  /* 0x000000031300780c */ /* 0x000fda0003f05270 */
[----:B------:R-:W-:Y:S05]  /*5a80*/  @!P0 BRA `(.L_x_115) ;  /* 0x0000000000048947 */ /* 0x000fea0003800000 */
[----:B------:R-:W-:Y:S01]  /*5a90*/  BPT.TRAP 0x1 ;  /* 0x000000040000795c */ /* 0x000fe20000300000 */
.L_x_115:
[----:B------:R-:W0:Y:S01]  /*5aa0*/  S2R R3, SR_CgaCtaId ;  /* 0x0000000000037919 */ /* 0x000e220000008800 */
[----:B------:R-:W-:-:S04]  /*5ab0*/  MOV R2, 0x400 ;  /* 0x0000040000027802 */ /* 0x000fc80000000f00 */
[----:B0-----:R-:W-:Y:S02]  /*5ac0*/  LEA R3, R3, R2, 0x18 ;  /* 0x0000000203037211 */ /* 0x001fe400078ec0ff */
[----:B------:R-:W-:-:S03]  /*5ad0*/  SHF.L.U32 R2, R0, 0x1f, RZ ;  /* 0x0000001f00027819 */ /* 0x000fc600000006ff */
[----:B------:R-:W-:-:S04]  /*5ae0*/  VIADD R3, R3, 0x48 ;  /* 0x0000004803037836 */ /* 0x000fc80000000000 */
[C---:B------:R-:W-:Y:S02]  /*5af0*/  IMAD R7, R12.reuse, 0x8, R3 ;  /* 0x000000080c077824 */ /* 0x040fe400078e0203 */
[----:B------:R-:W-:Y:S02]  /*5b00*/  VIADD R12, R12, 0x1 ;  /* 0x000000010c0c7836 */ /* 0x000fe40000000000 */
[----:B------:R-:W0:Y:S03]  /*5b10*/  SYNCS.PHASECHK.TRANS64.TRYWAIT P0, [R7+URZ], R2 ;  /* 0x00000002070075a7 */ /* 0x000e26000800017f */
[----:B------:R-:W-:-:S04]  /*5b20*/  ISETP.NE.AND P1, PT, R12, 0x9, PT ;  /* 0x000000090c00780c */ /* 0x000fc80003f25270 */
[----:B------:R-:W-:Y:S02]  /*5b30*/  SEL R5, RZ, 0x1, P1 ;  /* 0x00000001ff057807 */ /* 0x000fe40000800000 */
[----:B------:R-:W-:Y:S02]  /*5b40*/  SEL R12, R12, RZ, P1 ;  /* 0x000000ff0c0c7207 */ /* 0x000fe40000800000 */
[----:B------:R-:W-:-:S03]  /*5b50*/  LOP3.LUT R5, R0, R5, RZ, 0x3c, !PT ;  /* 0x0000000500057212 */ /* 0x000fc600078e3cff */
[----:B------:R-:W-:Y:S01]  /*5b60*/  IMAD R9, R12, 0x8, R3 ;  /* 0x000000080c097824 */ /* 0x000fe200078e0203 */
[----:B------:R-:W-:Y:S01]  /*5b70*/  SHF.L.U32 R4, R5, 0x1f, RZ ;  /* 0x0000001f05047819 */ /* 0x000fe200000006ff */
[----:B0-----:R-:W-:Y:S06]  /*5b80*/  @!P0 BRA `(.L_x_116) ;  /* 0x0000000400948947 */ /* 0x001fec0003800000 */
.L_x_132:
[----:B------:R-:W1:Y:S01]  /*5b90*/  SYNCS.PHASECHK.TRANS64.TRYWAIT P0, [R9+URZ], R4 ;  /* 0x00000004090075a7 */ /* 0x000e62000800017f */
[----:B------:R-:W-:-:S05]  /*5ba0*/  VIADD R0, R12, 0x1 ;  /* 0x000000010c007836 */ /* 0x000fca0000000000 */
[----:B------:R-:W-:-:S04]  /*5bb0*/  ISETP.NE.AND P1, PT, R0, 0x9, PT ;  /* 0x000000090000780c */ /* 0x000fc80003f25270 */
[----:B0-----:R-:W-:Y:S02]  /*5bc0*/  SEL R2, RZ, 0x1, P1 ;  /* 0x00000001ff027807 */ /* 0x001fe40000800000 */
[----:B------:R-:W-:Y:S02]  /*5bd0*/  SEL R0, R0, RZ, P1 ;  /* 0x000000ff00007207 */ /* 0x000fe40000800000 */
[----:B------:R-:W-:-:S03]  /*5be0*/  LOP3.LUT R7, R5, R2, RZ, 0x3c, !PT ;  /* 0x0000000205077212 */ /* 0x000fc600078e3cff */
[----:B------:R-:W-:Y:S01]  /*5bf0*/  IMAD R6, R0, 0x8, R3 ;  /* 0x0000000800067824 */ /* 0x000fe200078e0203 */
[----:B------:R-:W-:Y:S01]  /*5c00*/  SHF.L.U32 R5, R7, 0x1f, RZ ;  /* 0x0000001f07057819 */ /* 0x000fe200000006ff */
[----:B-1----:R-:W-:Y:S06]  /*5c10*/  @!P0 BRA `(.L_x_117) ;  /* 0x0000000400848947 */ /* 0x002fec0003800000 */
.L_x_133:
[----:B------:R-:W1:Y:S01]  /*5c20*/  SYNCS.PHASECHK.TRANS64.TRYWAIT P0, [R6+URZ], R5 ;  /* 0x00000005060075a7 */ /* 0x000e62000800017f */
[----:B------:R-:W-:-:S05]  /*5c30*/  VIADD R0, R0, 0x1 ;  /* 0x0000000100007836 */ /* 0x000fca0000000000 */
[----:B------:R-:W-:-:S04]  /*5c40*/  ISETP.NE.AND P1, PT, R0, 0x9, PT ;  /* 0x000000090000780c */ /* 0x000fc80003f25270 */
[----:B------:R-:W-:Y:S02]  /*5c50*/  SEL R2, RZ, 0x1, P1 ;  /* 0x00000001ff027807 */ /* 0x000fe40000800000 */
[----:B------:R-:W-:Y:S02]  /*5c60*/  SEL R0, R0, RZ, P1 ;  /* 0x000000ff00007207 */ /* 0x000fe40000800000 */
[----:B------:R-:W-:-:S03]  /*5c70*/  LOP3.LUT R7, R7, R2, RZ, 0x3c, !PT ;  /* 0x0000000207077212 */ /* 0x000fc600078e3cff */
[----:B0-----:R-:W-:Y:S01]  /*5c80*/  IMAD R9, R0, 0x8, R3 ;  /* 0x0000000800097824 */ /* 0x001fe200078e0203 */
[----:B------:R-:W-:Y:S01]  /*5c90*/  SHF.L.U32 R4, R7, 0x1f, RZ ;  /* 0x0000001f07047819 */ /* 0x000fe200000006ff */
[----:B-1----:R-:W-:Y:S06]  /*5ca0*/  @!P0 BRA `(.L_x_118) ;  /* 0x0000000400748947 */ /* 0x002fec0003800000 */
.L_x_134:
        /* <DEDUP_REMOVED lines=9> */
.L_x_135:
        /* <DEDUP_REMOVED lines=9> */
.L_x_136:
        /* <DEDUP_REMOVED lines=9> */
.L_x_137:
        /* <DEDUP_REMOVED lines=9> */
.L_x_138:
[----:B------:R-:W1:Y:S01]  /*5ef0*/  SYNCS.PHASECHK.TRANS64.TRYWAIT P0, [R9+URZ], R4 ;  /* 0x00000004090075a7 */ /* 0x000e62000800017f */
[----:B------:R-:W-:-:S05]  /*5f00*/  VIADD R0, R0, 0x1 ;  /* 0x0000000100007836 */ /* 0x000fca0000000000 */
[----:B------:R-:W-:-:S04]  /*5f10*/  ISETP.NE.AND P1, PT, R0, 0x9, PT ;  /* 0x000000090000780c */ /* 0x000fc80003f25270 */
[----:B------:R-:W-:Y:S02]  /*5f20*/  SEL R2, RZ, 0x1, P1 ;  /* 0x00000001ff027807 */ /* 0x000fe40000800000 */
[----:B------:R-:W-:Y:S02]  /*5f30*/  SEL R0, R0, RZ, P1 ;  /* 0x000000ff00007207 */ /* 0x000fe40000800000 */
[----:B------:R-:W-:Y:S01]  /*5f40*/  LOP3.LUT R2, R7, R2, RZ, 0x3c, !PT ;  /* 0x0000000207027212 */ /* 0x000fe200078e3cff */
[----:B-1----:R-:W-:Y:S06]  /*5f50*/  @!P0 BRA `(.L_x_123) ;  /* 0x00000004002c8947 */ /* 0x002fec0003800000 */
.L_x_139:
[----:B------:R-:W-:Y:S01]  /*5f60*/  IMAD R3, R0, 0x8, R3 ;  /* 0x0000000800037824 */ /* 0x000fe200078e0203 */
[----:B------:R-:W-:-:S07]  /*5f70*/  SHF.L.U32 R0, R2, 0x1f, RZ ;  /* 0x0000001f02007819 */ /* 0x000fce00000006ff */
.L_x_124:
[----:B--2---:R2:W3:Y:S02]  /*5f80*/  SYNCS.PHASECHK.TRANS64.TRYWAIT P0, [R3+URZ], R0 ;  /* 0x00000000030075a7 */ /* 0x0044e4000800017f */
[----:B---3--:R-:W-:Y:S05]  /*5f90*/  @!P0 NANOSLEEP.SYNCS 0x989680 ;  /* 0x009896800000895d */ /* 0x008fea0003900000 */
[----:B------:R-:W3:Y:S02]  /*5fa0*/  @!P0 SYNCS.PHASECHK.TRANS64 P0, [R3+URZ], R0 ;  /* 0x00000000030085a7 */ /* 0x000ee4000800007f */
[----:B---3--:R-:W-:Y:S05]  /*5fb0*/  @!P0 BRA `(.L_x_124) ;  /* 0xfffffffc00f08947 */ /* 0x008fea000383ffff */
.L_x_114:
[----:B------:R-:W-:Y:S05]  /*5fc0*/  BSYNC B0 ;  /* 0x0000000000007941 */ /* 0x000fea0003800000 */
.L_x_113:
[----:B------:R-:W-:Y:S05]  /*5fd0*/  EXIT ;  /* 0x000000000000794d */ /* 0x000fea0003800000 */
.L_x_18:
[----:B---3--:R3:W4:Y:S02]  /*5fe0*/  SYNCS.PHASECHK.TRANS64.TRYWAIT P1, [R3+URZ], R0 ;  /* 0x00000000030075a7 */ /* 0x008724000802017f */
[----:B----4-:R-:W-:Y:S05]  /*5ff0*/  @!P1 NANOSLEEP.SYNCS 0x989680 ;  /* 0x009896800000995d */ /* 0x010fea0003900000 */
[----:B------:R-:W4:Y:S02]  /*6000*/  @!P1 SYNCS.PHASECHK.TRANS64 P1, [R3+URZ], R0 ;  /* 0x00000000030095a7 */ /* 0x000f24000802007f */
[----:B----4-:R-:W-:Y:S05]  /*6010*/  @!P1 BRA `(.L_x_18) ;  /* 0xfffffffc00f09947 */ /* 0x010fea000383ffff */
[----:B------:R-:W-:Y:S05]  /*6020*/  BRA `(.L_x_17) ;  /* 0xffffffb000ac7947 */ /* 0x000fea000383ffff */
.L_x_23:
[----:B-1----:R-:W-:-:S04]  /*6030*/  IMAD.U32 R4, RZ, RZ, UR8 ;  /* 0x00000008ff047e24 */ /* 0x002fc8000f8e00ff */
[----:B------:R1:W2:Y:S03]  /*6040*/  SYNCS.PHASECHK.TRANS64.TRYWAIT P1, [R4+URZ], R3 ;  /* 0x00000003040075a7 */ /* 0x0002a6000802017f */
[----:B--2---:R-:W-:Y:S05]  /*6050*/  @!P1 NANOSLEEP.SYNCS 0x989680 ;  /* 0x009896800000995d */ /* 0x004fea0003900000 */
[----:B------:R-:W2:Y:S02]  /*6060*/  @!P1 SYNCS.PHASECHK.TRANS64 P1, [R4+URZ], R3 ;  /* 0x00000003040095a7 */ /* 0x000ea4000802007f */
[----:B--2---:R-:W-:Y:S05]  /*6070*/  @!P1 BRA `(.L_x_23) ;  /* 0xfffffffc00ec9947 */ /* 0x004fea000383ffff */
[----:B------:R-:W-:Y:S05]  /*6080*/  BRA `(.L_x_22) ;  /* 0xffffffb4008c7947 */ /* 0x000fea000383ffff */
.L_x_100:
[----:B------:R-:W-:Y:S01]  /*6090*/  BSSY B1, `(.L_x_125) ;  /* 0x0000006000017945 */ /* 0x000fe20003800000 */
[----:B------:R-:W-:-:S07]  /*60a0*/  IMAD.MOV.U32 R15, RZ, RZ, -0x1 ;  /* 0xffffffffff0f7424 */ /* 0x000fce00078e00ff */
[----:B------:R-:W-:Y:S05]  /*60b0*/  WARPSYNC.COLLECTIVE R15, `(.L_x_126) ;  /* 0x000000000f0c7348 */ /* 0x000fea0003c00000 */
[----:B------:R-:W-:Y:S02]  /*60c0*/  ELECT P6, UR62, PT ;  /* 0x00000000003e782f */ /* 0x000fe400038c0000 */
[----:B------:R-:W-:Y:S01]  /*60d0*/  MOV R14, UR62 ;  /* 0x0000003e000e7c02 */ /* 0x000fe20008000f00 */
[----:B------:R-:W-:Y:S10]  /*60e0*/  ENDCOLLECTIVE ;  /* 0x000000000000791b */ /* 0x000ff40003800000 */
.L_x_126:
[----:B------:R-:W-:Y:S05]  /*60f0*/  BSYNC B1 ;  /* 0x0000000000017941 */ /* 0x000fea0003800000 */
.L_x_125:
[----:B------:R-:W-:Y:S05]  /*6100*/  BRA `(.L_x_127) ;  /* 0xffffffec00947947 */ /* 0x000fea000383ffff */
.L_x_103:
[----:B0-----:R0:W1:Y:S02]  /*6110*/  SYNCS.PHASECHK.TRANS64.TRYWAIT P1, [R14+URZ+0x48], R7 ;  /* 0x000048070e0075a7 */ /* 0x001064000802017f */
[----:B-1----:R-:W-:Y:S05]  /*6120*/  @!P1 NANOSLEEP.SYNCS 0x989680 ;  /* 0x009896800000995d */ /* 0x002fea0003900000 */
[----:B------:R-:W1:Y:S02]  /*6130*/  @!P1 SYNCS.PHASECHK.TRANS64 P1, [R14+URZ+0x48], R7 ;  /* 0x000048070e0095a7 */ /* 0x000e64000802007f */
[----:B-1----:R-:W-:Y:S05]  /*6140*/  @!P1 BRA `(.L_x_103) ;  /* 0xfffffffc00f09947 */ /* 0x002fea000383ffff */
[----:B------:R-:W-:Y:S05]  /*6150*/  BRA `(.L_x_128) ;  /* 0xffffffec00c87947 */ /* 0x000fea000383ffff */
.L_x_112:
[----:B------:R-:W-:Y:S01]  /*6160*/  BSSY B0, `(.L_x_129) ;  /* 0x0000006000007945 */ /* 0x000fe20003800000 */
[----:B------:R-:W-:-:S07]  /*6170*/  IMAD.MOV.U32 R15, RZ, RZ, -0x1 ;  /* 0xffffffffff0f7424 */ /* 0x000fce00078e00ff */
[----:B------:R-:W-:Y:S05]  /*6180*/  WARPSYNC.COLLECTIVE R15, `(.L_x_130) ;  /* 0x000000000f0c7348 */ /* 0x000fea0003c00000 */
[----:B------:R-:W-:Y:S02]  /*6190*/  ELECT P6, UR62, PT ;  /* 0x00000000003e782f */ /* 0x000fe400038c0000 */
[----:B------:R-:W-:Y:S01]  /*61a0*/  MOV R14, UR62 ;  /* 0x0000003e000e7c02 */ /* 0x000fe20008000f00 */
[----:B------:R-:W-:Y:S10]  /*61b0*/  ENDCOLLECTIVE ;  /* 0x000000000000791b */ /* 0x000ff40003800000 */
.L_x_130:
[----:B------:R-:W-:Y:S05]  /*61c0*/  BSYNC B0 ;  /* 0x0000000000007941 */ /* 0x000fea0003800000 */
.L_x_129:
[----:B------:R-:W-:Y:S05]  /*61d0*/  BRA `(.L_x_131) ;  /* 0xfffffff800187947 */ /* 0x000fea000383ffff */
.L_x_116:
[----:B0-----:R0:W1:Y:S02]  /*61e0*/  SYNCS.PHASECHK.TRANS64.TRYWAIT P0, [R7+URZ], R2 ;  /* 0x00000002070075a7 */ /* 0x001064000800017f */
[----:B-1----:R-:W-:Y:S05]  /*61f0*/  @!P0 NANOSLEEP.SYNCS 0x989680 ;  /* 0x009896800000895d */ /* 0x002fea0003900000 */
[----:B------:R-:W1:Y:S02]  /*6200*/  @!P0 SYNCS.PHASECHK.TRANS64 P0, [R7+URZ], R2 ;  /* 0x00000002070085a7 */ /* 0x000e64000800007f */
[----:B-1----:R-:W-:Y:S05]  /*6210*/  @!P0 BRA `(.L_x_116) ;  /* 0xfffffffc00f08947 */ /* 0x002fea000383ffff */
[----:B------:R-:W-:Y:S05]  /*6220*/  BRA `(.L_x_132) ;  /* 0xfffffff800587947 */ /* 0x000fea000383ffff */
.L_x_117:
[----:B0-----:R0:W1:Y:S02]  /*6230*/  SYNCS.PHASECHK.TRANS64.TRYWAIT P0, [R9+URZ], R4 ;  /* 0x00000004090075a7 */ /* 0x001064000800017f */
[----:B-1----:R-:W-:Y:S05]  /*6240*/  @!P0 NANOSLEEP.SYNCS 0x989680 ;  /* 0x009896800000895d */ /* 0x002fea0003900000 */
[----:B------:R-:W1:Y:S02]  /*6250*/  @!P0 SYNCS.PHASECHK.TRANS64 P0, [R9+URZ], R4 ;  /* 0x00000004090085a7 */ /* 0x000e64000800007f */
[----:B-1----:R-:W-:Y:S05]  /*6260*/  @!P0 BRA `(.L_x_117) ;  /* 0xfffffffc00f08947 */ /* 0x002fea000383ffff */
[----:B------:R-:W-:Y:S05]  /*6270*/  BRA `(.L_x_133) ;  /* 0xfffffff800687947 */ /* 0x000fea000383ffff */
.L_x_118:
[----:B0-----:R0:W1:Y:S02]  /*6280*/  SYNCS.PHASECHK.TRANS64.TRYWAIT P0, [R6+URZ], R5 ;  /* 0x00000005060075a7 */ /* 0x001064000800017f */
[----:B-1----:R-:W-:Y:S05]  /*6290*/  @!P0 NANOSLEEP.SYNCS 0x989680 ;  /* 0x009896800000895d */ /* 0x002fea0003900000 */
[----:B------:R-:W1:Y:S02]  /*62a0*/  @!P0 SYNCS.PHASECHK.TRANS64 P0, [R6+URZ], R5 ;  /* 0x00000005060085a7 */ /* 0x000e64000800007f */
[----:B-1----:R-:W-:Y:S05]  /*62b0*/  @!P0 BRA `(.L_x_118) ;  /* 0xfffffffc00f08947 */ /* 0x002fea000383ffff */
[----:B------:R-:W-:Y:S05]  /*62c0*/  BRA `(.L_x_134) ;  /* 0xfffffff800787947 */ /* 0x000fea000383ffff */
.L_x_119:
[----:B0-----:R0:W1:Y:S02]  /*62d0*/  SYNCS.PHASECHK.TRANS64.TRYWAIT P0, [R9+URZ], R4 ;  /* 0x00000004090075a7 */ /* 0x001064000800017f */
[----:B-1----:R-:W-:Y:S05]  /*62e0*/  @!P0 NANOSLEEP.SYNCS 0x989680 ;  /* 0x009896800000895d */ /* 0x002fea0003900000 */
[----:B------:R-:W1:Y:S02]  /*62f0*/  @!P0 SYNCS.PHASECHK.TRANS64 P0, [R9+URZ], R4 ;  /* 0x00000004090085a7 */ /* 0x000e64000800007f */
[----:B-1----:R-:W-:Y:S05]  /*6300*/  @!P0 BRA `(.L_x_119) ;  /* 0xfffffffc00f08947 */ /* 0x002fea000383ffff */
[----:B------:R-:W-:Y:S05]  /*6310*/  BRA `(.L_x_135) ;  /* 0xfffffff800887947 */ /* 0x000fea000383ffff */
.L_x_120:
[----:B0-----:R0:W1:Y:S02]  /*6320*/  SYNCS.PHASECHK.TRANS64.TRYWAIT P0, [R6+URZ], R5 ;  /* 0x00000005060075a7 */ /* 0x001064000800017f */
[----:B-1----:R-:W-:Y:S05]  /*6330*/  @!P0 NANOSLEEP.SYNCS 0x989680 ;  /* 0x009896800000895d */ /* 0x002fea0003900000 */
[----:B------:R-:W1:Y:S02]  /*6340*/  @!P0 SYNCS.PHASECHK.TRANS64 P0, [R6+URZ], R5 ;  /* 0x00000005060085a7 */ /* 0x000e64000800007f */
[----:B-1----:R-:W-:Y:S05]  /*6350*/  @!P0 BRA `(.L_x_120) ;  /* 0xfffffffc00f08947 */ /* 0x002fea000383ffff */
[----:B------:R-:W-:Y:S05]  /*6360*/  BRA `(.L_x_136) ;  /* 0xfffffff800987947 */ /* 0x000fea000383ffff */
.L_x_121:
[----:B0-----:R0:W1:Y:S02]  /*6370*/  SYNCS.PHASECHK.TRANS64.TRYWAIT P0, [R9+URZ], R4 ;  /* 0x00000004090075a7 */ /* 0x001064000800017f */
[----:B-1----:R-:W-:Y:S05]  /*6380*/  @!P0 NANOSLEEP.SYNCS 0x989680 ;  /* 0x009896800000895d */ /* 0x002fea0003900000 */
[----:B------:R-:W1:Y:S02]  /*6390*/  @!P0 SYNCS.PHASECHK.TRANS64 P0, [R9+URZ], R4 ;  /* 0x00000004090085a7 */ /* 0x000e64000800007f */
[----:B-1----:R-:W-:Y:S05]  /*63a0*/  @!P0 BRA `(.L_x_121) ;  /* 0xfffffffc00f08947 */ /* 0x002fea000383ffff */
[----:B------:R-:W-:Y:S05]  /*63b0*/  BRA `(.L_x_137) ;  /* 0xfffffff800a87947 */ /* 0x000fea000383ffff */
.L_x_122:
[----:B0-----:R0:W1:Y:S02]  /*63c0*/  SYNCS.PHASECHK.TRANS64.TRYWAIT P0, [R6+URZ], R5 ;  /* 0x00000005060075a7 */ /* 0x001064000800017f */
[----:B-1----:R-:W-:Y:S05]  /*63d0*/  @!P0 NANOSLEEP.SYNCS 0x989680 ;  /* 0x009896800000895d */ /* 0x002fea0003900000 */
[----:B------:R-:W1:Y:S02]  /*63e0*/  @!P0 SYNCS.PHASECHK.TRANS64 P0, [R6+URZ], R5 ;  /* 0x00000005060085a7 */ /* 0x000e64000800007f */
[----:B-1----:R-:W-:Y:S05]  /*63f0*/  @!P0 BRA `(.L_x_122) ;  /* 0xfffffffc00f08947 */ /* 0x002fea000383ffff */
[----:B------:R-:W-:Y:S05]  /*6400*/  BRA `(.L_x_138) ;  /* 0xfffffff800b87947 */ /* 0x000fea000383ffff */
.L_x_123:
[----:B-1----:R1:W2:Y:S02]  /*6410*/  SYNCS.PHASECHK.TRANS64.TRYWAIT P0, [R9+URZ], R4 ;  /* 0x00000004090075a7 */ /* 0x0022a4000800017f */
[----:B--2---:R-:W-:Y:S05]  /*6420*/  @!P0 NANOSLEEP.SYNCS 0x989680 ;  /* 0x009896800000895d */ /* 0x004fea0003900000 */
[----:B------:R-:W2:Y:S02]  /*6430*/  @!P0 SYNCS.PHASECHK.TRANS64 P0, [R9+URZ], R4 ;  /* 0x00000004090085a7 */ /* 0x000ea4000800007f */
[----:B--2---:R-:W-:Y:S05]  /*6440*/  @!P0 BRA `(.L_x_123) ;  /* 0xfffffffc00f08947 */ /* 0x004fea000383ffff */
[----:B------:R-:W-:Y:S05]  /*6450*/  BRA `(.L_x_139) ;  /* 0xfffffff800c07947 */ /* 0x000fea000383ffff */
.L_x_140:
[----:B------:R-:W-:-:S00]  /*6460*/  BRA `(.L_x_140) ;  /* 0xfffffffc00fc7947 */ /* 0x000fc0000383ffff */
[----:B------:R-:W-:-:S00]  /*6470*/  NOP ;  /* 0x0000000000007918 */ /* 0x000fc00000000000 */
        /* <DEDUP_REMOVED lines=8> */
.L_x_141:


//--------------------- .nv.global.init           --------------------------
	.section	.nv.global.init,"aw",@progbits
.nv.global.init:
	.type		$str$22,@object
	.size		$str$22,($str$23 - $str$22)
$str$22:
        /*0000*/ 	.byte	0x6b, 0x5f, 0x74, 0x69, 0x6c, 0x65, 0x5f, 0x63, 0x6f, 0x75, 0x6e, 0x74, 0x20, 0x3e, 0x3d, 0x20
        /*0010*/ 	.byte	0x31, 0x00
	.type		$str$23,@object
	.size		$str$23,(__unnamed_1 - $str$23)
$str$23:
        /*0012*/ 	.byte	0x2f, 0x74, 0x6d, 0x70, 0x2f, 0x63, 0x75, 0x74, 0x6c, 0x61, 0x73, 0x73, 0x5f, 0x73, 0x77, 0x65
        /*0022*/ 	.byte	0x65, 0x70, 0x5f, 0x73, 0x72, 0x63, 0x2f, 0x69, 0x6e, 0x63, 0x6c, 0x75, 0x64, 0x65, 0x2f, 0x63
        /*0032*/ 	.byte	0x75, 0x74, 0x6c, 0x61, 0x73, 0x73, 0x2f, 0x67, 0x65, 0x6d, 0x6d, 0x2f, 0x63, 0x6f, 0x6c, 0x6c
        /*0042*/ 	.byte	0x65, 0x63, 0x74, 0x69, 0x76, 0x65, 0x2f, 0x73, 0x6d, 0x39, 0x30, 0x5f, 0x6d, 0x6d, 0x61, 0x5f
        /*0052*/ 	.byte	0x74, 0x6d, 0x61, 0x5f, 0x67, 0x6d, 0x6d, 0x61, 0x5f, 0x73, 0x73, 0x5f, 0x77, 0x61, 0x72, 0x70
        /*0062*/ 	.byte	0x73, 0x70, 0x65, 0x63, 0x69, 0x61, 0x6c, 0x69, 0x7a, 0x65, 0x64, 0x2e, 0x68, 0x70, 0x70, 0x00
	.type		__unnamed_1,@object
	.size		__unnamed_1,(.L_0 - __unnamed_1)
__unnamed_1:
        /*0072*/ 	.byte	0x76, 0x6f, 0x69, 0x64, 0x20, 0x63, 0x75, 0x74, 0x6c, 0x61, 0x73, 0x73, 0x3a, 0x3a, 0x67, 0x65
        /* <DEDUP_REMOVED lines=176> */
        /*0b82*/ 	.byte	0x3a, 0x3a, 0x69, 0x64, 0x65, 0x6e, 0x74, 0x69, 0x74, 0x79, 0x5d, 0x00
.L_0:


//--------------------- .nv.shared._ZN7cutlass13device_kernelINS_4gemm6kernel13GemmUniversalIN4cute5tupleIJiiiiEEENS1_10collective13CollectiveMmaINS1_34MainloopSm90TmaGmmaWarpSpecializedILi9ENS5_IJNS4_1CILi1EEESB_SB_EEENS1_35KernelTmaWarpSpecializedCooperativeEEENS5_IJNSA_ILi128EEENSA_ILi64EEENSA_ILi32EEEEEENS_10tfloat32_tENS5_IJlSB_lEEESJ_SK_NS4_8TiledMMAINS4_8MMA_AtomIJNS4_4SM904GMMA29MMA_64x64x8_F32TF32TF32_SS_TNILNSO_7ScaleInE1ELSQ_1EEEEEENS4_6LayoutINS5_IJNSA_ILi2EEESB_SB_EEENS5_IJSB_NSA_ILi0EEESW_EEEEENS5_IJNS4_10UnderscoreESZ_SZ_EEEEENS4_13SM90_TMA_LOADENS4_14ComposedLayoutINS4_7SwizzleILi3ELi4ELi3EEENS4_18smem_ptr_flag_bitsILi32EEENST_INS5_IJNSA_ILi8EEESH_EEENS5_IJSH_SB_EEEEEEEvNS4_8identityES12_S1C_vS1D_EENS_8epilogue10collective6detail29Sm90TmaWarpSpecializedAdapterINS1G_15DefaultEpilogueISJ_SK_SK_NS1F_6thread17LinearCombinationISJ_Li1EffLNS1K_9ScaleType4KindE0ELNS_15FloatRoundStyleE2ESJ_EENS1_15EpilogueDefaultEEEEEvvEEEEvNT_6ParamsE --------------------------
	.section	.nv.shared._ZN7cutlass13device_kernelINS_4gemm6kernel13GemmUniversalIN4cute5tupleIJiiiiEEENS1_10collective13CollectiveMmaINS1_34MainloopSm90TmaGmmaWarpSpecializedILi9ENS5_IJNS4_1CILi1EEESB_SB_EEENS1_35KernelTmaWarpSpecializedCooperativeEEENS5_IJNSA_ILi128EEENSA_ILi64EEENSA_ILi32EEEEEENS_10tfloat32_tENS5_IJlSB_lEEESJ_SK_NS4_8TiledMMAINS4_8MMA_AtomIJNS4_4SM904GMMA29MMA_64x64x8_F32TF32TF32_SS_TNILNSO_7ScaleInE1ELSQ_1EEEEEENS4_6LayoutINS5_IJNSA_ILi2EEESB_SB_EEENS5_IJSB_NSA_ILi0EEESW_EEEEENS5_IJNS4_10UnderscoreESZ_SZ_EEEEENS4_13SM90_TMA_LOADENS4_14ComposedLayoutINS4_7SwizzleILi3ELi4ELi3EEENS4_18smem_ptr_flag_bitsILi32EEENST_INS5_IJNSA_ILi8EEESH_EEENS5_IJSH_SB_EEEEEEEvNS4_8identityES12_S1C_vS1D_EENS_8epilogue10collective6detail29Sm90TmaWarpSpecializedAdapterINS1G_15DefaultEpilogueISJ_SK_SK_NS1F_6thread17LinearCombinationISJ_Li1EffLNS1K_9ScaleType4KindE0ELNS_15FloatRoundStyleE2ESJ_EENS1_15EpilogueDefaultEEEEEvvEEEEvNT_6ParamsE,"aw",@nobits
	.sectionflags	@""
	.align	16
	.zero		1024


//--------------------- .nv.shared.reserved.0     --------------------------
	.section	.nv.shared.reserved.0,"aw",@nobits
	.weak		__nv_reservedSMEM_offset_0_alias
	.size		__nv_reservedSMEM_offset_0_alias, 0, 0
	.other		__nv_reservedSMEM_offset_0_alias,@"STO_CUDA_RESERVED_SHARED STV_DEFAULT"
__nv_reservedSMEM_offset_0_alias:
	.zero		0


//--------------------- .nv.global                --------------------------
	.section	.nv.global,"aw",@nobits
.nv.global:
	.type		_ZN40_INTERNAL_173909da_4_k_cu_573188cc_303774cute1_E,@object
	.size		_ZN40_INTERNAL_173909da_4_k_cu_573188cc_303774cute1_E,(_ZN40_INTERNAL_173909da_4_k_cu_573188cc_303774cuda3std3__45__cpo6cbeginE - _ZN40_INTERNAL_173909da_4_k_cu_573188cc_303774cute1_E)
_ZN40_INTERNAL_173909da_4_k_cu_573188cc_303774cute1_E:
	.zero		1
	.type		_ZN40_INTERNAL_173909da_4_k_cu_573188cc_303774cuda3std3__45__cpo6cbeginE,@object
	.size		_ZN40_INTERNAL_173909da_4_k_cu_573188cc_303774cuda3std3__45__cpo6cbeginE,(_ZN40_INTERNAL_173909da_4_k_cu_573188cc_303774cuda3std3__48in_placeE - _ZN40_INTERNAL_173909da_4_k_cu_573188cc_303774cuda3std3__45__cpo6cbeginE)
_ZN40_INTERNAL_173909da_4_k_cu_573188cc_303774cuda3std3__45__cpo6cbeginE:
	.zero		1
	.type		_ZN40_INTERNAL_173909da_4_k_cu_573188cc_303774cuda3std3__48in_placeE,@object
	.size		_ZN40_INTERNAL_173909da_4_k_cu_573188cc_303774cuda3std3__48in_placeE,(_ZN40_INTERNAL_173909da_4_k_cu_573188cc_303774cuda3std6ranges3__45__cpo9iter_moveE - _ZN40_INTERNAL_173909da_4_k_cu_573188cc_303774cuda3std3__48in_placeE)
_ZN40_INTERNAL_173909da_4_k_cu_573188cc_303774cuda3std3__48in_placeE:
	.zero		1
	.type		_ZN40_INTERNAL_173909da_4_k_cu_573188cc_303774cuda3std6ranges3__45__cpo9iter_moveE,@object
	.size		_ZN40_INTERNAL_173909da_4_k_cu_573188cc_303774cuda3std6ranges3__45__cpo9iter_moveE,(_ZN40_INTERNAL_173909da_4_k_cu_573188cc_303774cuda3std3__45__cpo5beginE - _ZN40_INTERNAL_173909da_4_k_cu_573188cc_303774cuda3std6ranges3__45__cpo9iter_moveE)
_ZN40_INTERNAL_173909da_4_k_cu_573188cc_303774cuda3std6ranges3__45__cpo9iter_moveE:
	.zero		1
	.type		_ZN40_INTERNAL_173909da_4_k_cu_573188cc_303774cuda3std3__45__cpo5beginE,@object
	.size		_ZN40_INTERNAL_173909da_4_k_cu_573188cc_303774cuda3std3__45__cpo5beginE,(_ZN40_INTERNAL_173909da_4_k_cu_573188cc_303774cuda3std3__442_GLOBAL__N__173909da_4_k_cu_573188cc_303776ignoreE - _ZN40_INTERNAL_173909da_4_k_cu_573188cc_303774cuda3std3__45__cpo5beginE)
_ZN40_INTERNAL_173909da_4_k_cu_573188cc_303774cuda3std3__45__cpo5beginE:
	.zero		1
	.type		_ZN40_INTERNAL_173909da_4_k_cu_573188cc_303774cuda3std3__442_GLOBAL__N__173909da_4_k_cu_573188cc_303776ignoreE,@object
	.size		_ZN40_INTERNAL_173909da_4_k_cu_573188cc_303774cuda3std3__442_GLOBAL__N__173909da_4_k_cu_573188cc_303776ignoreE,(_ZN40_INTERNAL_173909da_4_k_cu_573188cc_303774cute7productE - _ZN40_INTERNAL_173909da_4_k_cu_573188cc_303774cuda3std3__442_GLOBAL__N__173909da_4_k_cu_573188cc_303776ignoreE)
_ZN40_INTERNAL_173909da_4_k_cu_573188cc_303774cuda3std3__442_GLOBAL__N__173909da_4_k_cu_573188cc_303776ignoreE:
	.zero		1
	.type		_ZN40_INTERNAL_173909da_4_k_cu_573188cc_303774cute7productE,@object
	.size		_ZN40_INTERNAL_173909da_4_k_cu_573188cc_303774cute7productE,(_ZN40_INTERNAL_173909da_4_k_cu_573188cc_303774cuda3std3__45__cpo3endE - _ZN40_INTERNAL_173909da_4_k_cu_573188cc_303774cute7productE)
_ZN40_INTERNAL_173909da_4_k_cu_573188cc_303774cute7productE:
	.zero		1
	.type		_ZN40_INTERNAL_173909da_4_k_cu_573188cc_303774cuda3std3__45__cpo3endE,@object
	.size		_ZN40_INTERNAL_173909da_4_k_cu_573188cc_303774cuda3std3__45__cpo3endE,(_ZN40_INTERNAL_173909da_4_k_cu_573188cc_303774cuda3std3__419piecewise_constructE - _ZN40_INTERNAL_173909da_4_k_cu_573188cc_303774cuda3std3__45__cpo3endE)
_ZN40_INTERNAL_173909da_4_k_cu_573188cc_303774cuda3std3__45__cpo3endE:
	.zero		1
	.type		_ZN40_INTERNAL_173909da_4_k_cu_573188cc_303774cuda3std3__419piecewise_constructE,@object
	.size		_ZN40_INTERNAL_173909da_4_k_cu_573188cc_303774cuda3std3__419piecewise_constructE,(_ZN40_INTERNAL_173909da_4_k_cu_573188cc_303774cuda3std3__45__cpo4cendE - _ZN40_INTERNAL_173909da_4_k_cu_573188cc_303774cuda3std3__419piecewise_constructE)
_ZN40_INTERNAL_173909da_4_k_cu_573188cc_303774cuda3std3__419piecewise_constructE:
	.zero		1
	.type		_ZN40_INTERNAL_173909da_4_k_cu_573188cc_303774cuda3std3__45__cpo4cendE,@object
	.size		_ZN40_INTERNAL_173909da_4_k_cu_573188cc_303774cuda3std3__45__cpo4cendE,(_ZN40_INTERNAL_173909da_4_k_cu_573188cc_303774cuda3std6ranges3__45__cpo4swapE - _ZN40_INTERNAL_173909da_4_k_cu_573188cc_303774cuda3std3__45__cpo4cendE)
_ZN40_INTERNAL_173909da_4_k_cu_573188cc_303774cuda3std3__45__cpo4cendE:
	.zero		1
	.type		_ZN40_INTERNAL_173909da_4_k_cu_573188cc_303774cuda3std6ranges3__45__cpo4swapE,@object
	.size		_ZN40_INTERNAL_173909da_4_k_cu_573188cc_303774cuda3std6ranges3__45__cpo4swapE,(.L_8 - _ZN40_INTERNAL_173909da_4_k_cu_573188cc_303774cuda3std6ranges3__45__cpo4swapE)
_ZN40_INTERNAL_173909da_4_k_cu_573188cc_303774cuda3std6ranges3__45__cpo4swapE:
	.zero		1
.L_8:


//--------------------- .nv.constant0._ZN7cutlass13device_kernelINS_4gemm6kernel13GemmUniversalIN4cute5tupleIJiiiiEEENS1_10collective13CollectiveMmaINS1_34MainloopSm90TmaGmmaWarpSpecializedILi9ENS5_IJNS4_1CILi1EEESB_SB_EEENS1_35KernelTmaWarpSpecializedCooperativeEEENS5_IJNSA_ILi128EEENSA_ILi64EEENSA_ILi32EEEEEENS_10tfloat32_tENS5_IJlSB_lEEESJ_SK_NS4_8TiledMMAINS4_8MMA_AtomIJNS4_4SM904GMMA29MMA_64x64x8_F32TF32TF32_SS_TNILNSO_7ScaleInE1ELSQ_1EEEEEENS4_6LayoutINS5_IJNSA_ILi2EEESB_SB_EEENS5_IJSB_NSA_ILi0EEESW_EEEEENS5_IJNS4_10UnderscoreESZ_SZ_EEEEENS4_13SM90_TMA_LOADENS4_14ComposedLayoutINS4_7SwizzleILi3ELi4ELi3EEENS4_18smem_ptr_flag_bitsILi32EEENST_INS5_IJNSA_ILi8EEESH_EEENS5_IJSH_SB_EEEEEEEvNS4_8identityES12_S1C_vS1D_EENS_8epilogue10collective6detail29Sm90TmaWarpSpecializedAdapterINS1G_15DefaultEpilogueISJ_SK_SK_NS1F_6thread17LinearCombinationISJ_Li1EffLNS1K_9ScaleType4KindE0ELNS_15FloatRoundStyleE2ESJ_EENS1_15EpilogueDefaultEEEEEvvEEEEvNT_6ParamsE --------------------------
	.section	.nv.constant0._ZN7cutlass13device_kernelINS_4gemm6kernel13GemmUniversalIN4cute5tupleIJiiiiEEENS1_10collective13CollectiveMmaINS1_34MainloopSm90TmaGmmaWarpSpecializedILi9ENS5_IJNS4_1CILi1EEESB_SB_EEENS1_35KernelTmaWarpSpecializedCooperativeEEENS5_IJNSA_ILi128EEENSA_ILi64EEENSA_ILi32EEEEEENS_10tfloat32_tENS5_IJlSB_lEEESJ_SK_NS4_8TiledMMAINS4_8MMA_AtomIJNS4_4SM904GMMA29MMA_64x64x8_F32TF32TF32_SS_TNILNSO_7ScaleInE1ELSQ_1EEEEEENS4_6LayoutINS5_IJNSA_ILi2EEESB_SB_EEENS5_IJSB_NSA_ILi0EEESW_EEEEENS5_IJNS4_10UnderscoreESZ_SZ_EEEEENS4_13SM90_TMA_LOADENS4_14ComposedLayoutINS4_7SwizzleILi3ELi4ELi3EEENS4_18smem_ptr_flag_bitsILi32EEENST_INS5_IJNSA_ILi8EEESH_EEENS5_IJSH_SB_EEEEEEEvNS4_8identityES12_S1C_vS1D_EENS_8epilogue10collective6detail29Sm90TmaWarpSpecializedAdapterINS1G_15DefaultEpilogueISJ_SK_SK_NS1F_6thread17LinearCombinationISJ_Li1EffLNS1K_9ScaleType4KindE0ELNS_15FloatRoundStyleE2ESJ_EENS1_15EpilogueDefaultEEEEEvvEEEEvNT_6ParamsE,"a",@progbits
	.sectionflags	@""
	.align	4
.nv.constant0._ZN7cutlass13device_kernelINS_4gemm6kernel13GemmUniversalIN4cute5tupleIJiiiiEEENS1_10collective13CollectiveMmaINS1_34MainloopSm90TmaGmmaWarpSpecializedILi9ENS5_IJNS4_1CILi1EEESB_SB_EEENS1_35KernelTmaWarpSpecializedCooperativeEEENS5_IJNSA_ILi128EEENSA_ILi64EEENSA_ILi32EEEEEENS_10tfloat32_tENS5_IJlSB_lEEESJ_SK_NS4_8TiledMMAINS4_8MMA_AtomIJNS4_4SM904GMMA29MMA_64x64x8_F32TF32TF32_SS_TNILNSO_7ScaleInE1ELSQ_1EEEEEENS4_6LayoutINS5_IJNSA_ILi2EEESB_SB_EEENS5_IJSB_NSA_ILi0EEESW_EEEEENS5_IJNS4_10UnderscoreESZ_SZ_EEEEENS4_13SM90_TMA_LOADENS4_14ComposedLayoutINS4_7SwizzleILi3ELi4ELi3EEENS4_18smem_ptr_flag_bitsILi32EEENST_INS5_IJNSA_ILi8EEESH_EEENS5_IJSH_SB_EEEEEEEvNS4_8identityES12_S1C_vS1D_EENS_8epilogue10collective6detail29Sm90TmaWarpSpecializedAdapterINS1G_15DefaultEpilogueISJ_SK_SK_NS1F_6thread17LinearCombinationISJ_Li1EffLNS1K_9ScaleType4KindE0ELNS_15FloatRoundStyleE2ESJ_EENS1_15EpilogueDefaultEEEEEvvEEEEvNT_6ParamsE:
	.zero		1664


//--------------------- SYMBOLS --------------------------

	.type		.nv.reservedSmem.offset0,@object
	.size		.nv.reservedSmem.offset0,0x4
	.type		__assertfail,@function
